def matmul_kernel(
    a_ptr,
    b_ptr,
    c_ptr,
    M,
    N,
    K,
    stride_am,
    stride_ak,
    stride_bk,
    stride_bn,
    stride_cm,
    stride_cn,
    BLOCK_M: tl.constexpr,
    BLOCK_N: tl.constexpr,
    BLOCK_K: tl.constexpr,
    GROUP_M: tl.constexpr,
):
    pid = tl.program_id(axis=0)
    num_pid_m = tl.cdiv(M, BLOCK_M)
    num_pid_n = tl.cdiv(N, BLOCK_N)
    num_pid_in_group = GROUP_M * num_pid_n
    group_id = pid // num_pid_in_group
    first_pid_m = group_id * GROUP_M
    group_size_m = min(num_pid_m - first_pid_m, GROUP_M)
    pid_m = first_pid_m + ((pid % num_pid_in_group) % group_size_m)
    pid_n = (pid % num_pid_in_group) // group_size_m

    offs_am = (pid_m * BLOCK_M + tl.arange(0, BLOCK_M)) % M
    offs_bn = (pid_n * BLOCK_N + tl.arange(0, BLOCK_N)) % N
    offs_k = tl.arange(0, BLOCK_K)
    a_ptrs = a_ptr + offs_am[:, None] * stride_am + offs_k[None, :] * stride_ak
    b_ptrs = b_ptr + offs_k[:, None] * stride_bk + offs_bn[None, :] * stride_bn

    acc = tl.zeros((BLOCK_M, BLOCK_N), dtype=tl.float32)
    for kk in range(0, tl.cdiv(K, BLOCK_K)):
        a = tl.load(a_ptrs, mask=offs_k[None, :] < K - kk * BLOCK_K, other=0.0)
        b = tl.load(b_ptrs, mask=offs_k[:, None] < K - kk * BLOCK_K, other=0.0)
        acc = tl.dot(a, b, acc)
        a_ptrs += BLOCK_K * stride_ak
        b_ptrs += BLOCK_K * stride_bk

    c = acc.to(c_ptr.dtype.element_ty)
    offs_cm = pid_m * BLOCK_M + tl.arange(0, BLOCK_M)
    offs_cn = pid_n * BLOCK_N + tl.arange(0, BLOCK_N)
    c_ptrs = c_ptr + offs_cm[:, None] * stride_cm + offs_cn[None, :] * stride_cn
    mask = (offs_cm[:, None] < M) & (offs_cn[None, :] < N)
    tl.store(c_ptrs, c, mask=mask)

# config = {"BLOCK_K": 64, "BLOCK_M": 128, "BLOCK_N": 16, "GROUP_M": 8, "arch": "sm_100", "dtype": "fp16", "num_ctas": 1, "num_stages": 2, "num_warps": 4}
# arch = sm_100


// ===== COMPILED SASS (sm_100a) =====

	.target	sm_100a

	.elftype	@"ET_EXEC"


//--------------------- .note.nv.tkinfo           --------------------------
	.section	.note.nv.tkinfo,"",@"SHT_NOTE"
	.sectionflags	@"SHF_NOTE_NV_TKINFO"
	.tkinfo
        /*0018*/ 	.word	0x00000081
        /*0030*/ 	.string	""
        /*0030*/ 	.string	"ptxas-blackwell"
        /*0030*/ 	.string	"Cuda compilation tools, release 12.9, V12.9.86"
        /*0030*/ 	.string	"Build cuda_12.9.r12.9/compiler.36037853_0"
        /*0030*/ 	.string	"-v  -suppress-debug-info  -lineinfo  -arch sm_100a "



//--------------------- .note.nv.cuver            --------------------------
	.section	.note.nv.cuver,"",@"SHT_NOTE"
	.sectionflags	@"SHF_NOTE_NV_CUVER"
        /*0018*/ 	.short	0x0001
        /*001a*/ 	.short	0x0064
        /*001c*/ 	.short	0x0001
        /*001e*/ 	.short	0x0000
        /*0020*/ 	.short	0x0001
        /*0022*/ 	.short	0x0000


//--------------------- .nv.info                  --------------------------
	.section	.nv.info,"",@"SHT_CUDA_INFO"
	.align	4


	//----- nvinfo : EIATTR_REGCOUNT
	.align		4
        /*0000*/ 	.byte	0x04, 0x2f
        /*0002*/ 	.short	(.L_4 - .L_3)
	.align		4
.L_3:
        /*0004*/ 	.word	index@(matmul_kernel)
        /*0008*/ 	.word	0x000000de


	//----- nvinfo : EIATTR_FRAME_SIZE
	.align		4
.L_4:
        /*000c*/ 	.byte	0x04, 0x11
        /*000e*/ 	.short	(.L_6 - .L_5)
	.align		4
.L_5:
        /*0010*/ 	.word	index@($__internal_2_$__cuda_sm10x_tcgen05_guardrail_trap_unallocated_columns_being_dealloced)
        /*0014*/ 	.word	0x00000000


	//----- nvinfo : EIATTR_FRAME_SIZE
	.align		4
.L_6:
        /*0018*/ 	.byte	0x04, 0x11
        /*001a*/ 	.short	(.L_8 - .L_7)
	.align		4
.L_7:
        /*001c*/ 	.word	index@($__internal_1_$__cuda_sm10x_tcgen05_guardrail_trap_phase_invalid_during_alloc)
        /*0020*/ 	.word	0x00000000


	//----- nvinfo : EIATTR_FRAME_SIZE
	.align		4
.L_8:
        /*0024*/ 	.byte	0x04, 0x11
        /*0026*/ 	.short	(.L_10 - .L_9)
	.align		4
.L_9:
        /*0028*/ 	.word	index@($__internal_0_$__cuda_sm10x_tcgen05_guardrail_trap_col_being_dealloced_not_returned_by_alloc)
        /*002c*/ 	.word	0x00000000


	//----- nvinfo : EIATTR_FRAME_SIZE
	.align		4
.L_10:
        /*0030*/ 	.byte	0x04, 0x11
        /*0032*/ 	.short	(.L_12 - .L_11)
	.align		4
.L_11:
        /*0034*/ 	.word	index@(matmul_kernel)
        /*0038*/ 	.word	0x00000000


	//----- nvinfo : EIATTR_MIN_STACK_SIZE
	.align		4
.L_12:
        /*003c*/ 	.byte	0x04, 0x12
        /*003e*/ 	.short	(.L_14 - .L_13)
	.align		4
.L_13:
        /*0040*/ 	.word	index@(matmul_kernel)
        /*0044*/ 	.word	0x00000000
.L_14:


//--------------------- .nv.info.matmul_kernel    --------------------------
	.section	.nv.info.matmul_kernel,"",@"SHT_CUDA_INFO"
	.sectionflags	@""
	.align	4


	//----- nvinfo : EIATTR_CUDA_API_VERSION
	.align		4
        /*0000*/ 	.byte	0x04, 0x37
        /*0002*/ 	.short	(.L_16 - .L_15)
.L_15:
        /*0004*/ 	.word	0x00000081


	//----- nvinfo : EIATTR_KPARAM_INFO
	.align		4
.L_16:
        /*0008*/ 	.byte	0x04, 0x17
        /*000a*/ 	.short	(.L_18 - .L_17)
.L_17:
        /*000c*/ 	.word	0x00000000
        /*0010*/ 	.short	0x000d
        /*0012*/ 	.short	0x0048
        /*0014*/ 	.byte	0x00, 0xf4, 0x21, 0x00


	//----- nvinfo : EIATTR_KPARAM_INFO
	.align		4
.L_18:
        /*0018*/ 	.byte	0x04, 0x17
        /*001a*/ 	.short	(.L_20 - .L_19)
.L_19:
        /*001c*/ 	.word	0x00000000
        /*0020*/ 	.short	0x000c
        /*0022*/ 	.short	0x0040
        /*0024*/ 	.byte	0x00, 0xf4, 0x21, 0x00


	//----- nvinfo : EIATTR_KPARAM_INFO
	.align		4
.L_20:
        /*0028*/ 	.byte	0x04, 0x17
        /*002a*/ 	.short	(.L_22 - .L_21)
.L_21:
        /*002c*/ 	.word	0x00000000
        /*0030*/ 	.short	0x000b
        /*0032*/ 	.short	0x0038
        /*0034*/ 	.byte	0x00, 0xf0, 0x11, 0x00


	//----- nvinfo : EIATTR_KPARAM_INFO
	.align		4
.L_22:
        /*0038*/ 	.byte	0x04, 0x17
        /*003a*/ 	.short	(.L_24 - .L_23)
.L_23:
        /*003c*/ 	.word	0x00000000
        /*0040*/ 	.short	0x000a
        /*0042*/ 	.short	0x0034
        /*0044*/ 	.byte	0x00, 0xf0, 0x11, 0x00


	//----- nvinfo : EIATTR_KPARAM_INFO
	.align		4
.L_24:
        /*0048*/ 	.byte	0x04, 0x17
        /*004a*/ 	.short	(.L_26 - .L_25)
.L_25:
        /*004c*/ 	.word	0x00000000
        /*0050*/ 	.short	0x0009
        /*0052*/ 	.short	0x0030
        /*0054*/ 	.byte	0x00, 0xf0, 0x11, 0x00


	//----- nvinfo : EIATTR_KPARAM_INFO
	.align		4
.L_26:
        /*0058*/ 	.byte	0x04, 0x17
        /*005a*/ 	.short	(.L_28 - .L_27)
.L_27:
        /*005c*/ 	.word	0x00000000
        /*0060*/ 	.short	0x0008
        /*0062*/ 	.short	0x002c
        /*0064*/ 	.byte	0x00, 0xf0, 0x11, 0x00


	//----- nvinfo : EIATTR_KPARAM_INFO
	.align		4
.L_28:
        /*0068*/ 	.byte	0x04, 0x17
        /*006a*/ 	.short	(.L_30 - .L_29)
.L_29:
        /*006c*/ 	.word	0x00000000
        /*0070*/ 	.short	0x0007
        /*0072*/ 	.short	0x0028
        /*0074*/ 	.byte	0x00, 0xf0, 0x11, 0x00


	//----- nvinfo : EIATTR_KPARAM_INFO
	.align		4
.L_30:
        /*0078*/ 	.byte	0x04, 0x17
        /*007a*/ 	.short	(.L_32 - .L_31)
.L_31:
        /*007c*/ 	.word	0x00000000
        /*0080*/ 	.short	0x0006
        /*0082*/ 	.short	0x0024
        /*0084*/ 	.byte	0x00, 0xf0, 0x11, 0x00


	//----- nvinfo : EIATTR_KPARAM_INFO
	.align		4
.L_32:
        /*0088*/ 	.byte	0x04, 0x17
        /*008a*/ 	.short	(.L_34 - .L_33)
.L_33:
        /*008c*/ 	.word	0x00000000
        /*0090*/ 	.short	0x0005
        /*0092*/ 	.short	0x0020
        /*0094*/ 	.byte	0x00, 0xf0, 0x11, 0x00


	//----- nvinfo : EIATTR_KPARAM_INFO
	.align		4
.L_34:
        /*0098*/ 	.byte	0x04, 0x17
        /*009a*/ 	.short	(.L_36 - .L_35)
.L_35:
        /*009c*/ 	.word	0x00000000
        /*00a0*/ 	.short	0x0004
        /*00a2*/ 	.short	0x001c
        /*00a4*/ 	.byte	0x00, 0xf0, 0x11, 0x00


	//----- nvinfo : EIATTR_KPARAM_INFO
	.align		4
.L_36:
        /*00a8*/ 	.byte	0x04, 0x17
        /*00aa*/ 	.short	(.L_38 - .L_37)
.L_37:
        /*00ac*/ 	.word	0x00000000
        /*00b0*/ 	.short	0x0003
        /*00b2*/ 	.short	0x0018
        /*00b4*/ 	.byte	0x00, 0xf0, 0x11, 0x00


	//----- nvinfo : EIATTR_KPARAM_INFO
	.align		4
.L_38:
        /*00b8*/ 	.byte	0x04, 0x17
        /*00ba*/ 	.short	(.L_40 - .L_39)
.L_39:
        /*00bc*/ 	.word	0x00000000
        /*00c0*/ 	.short	0x0002
        /*00c2*/ 	.short	0x0010
        /*00c4*/ 	.byte	0x00, 0xf4, 0x21, 0x00


	//----- nvinfo : EIATTR_KPARAM_INFO
	.align		4
.L_40:
        /*00c8*/ 	.byte	0x04, 0x17
        /*00ca*/ 	.short	(.L_42 - .L_41)
.L_41:
        /*00cc*/ 	.word	0x00000000
        /*00d0*/ 	.short	0x0001
        /*00d2*/ 	.short	0x0008
        /*00d4*/ 	.byte	0x00, 0xf4, 0x21, 0x00


	//----- nvinfo : EIATTR_KPARAM_INFO
	.align		4
.L_42:
        /*00d8*/ 	.byte	0x04, 0x17
        /*00da*/ 	.short	(.L_44 - .L_43)
.L_43:
        /*00dc*/ 	.word	0x00000000
        /*00e0*/ 	.short	0x0000
        /*00e2*/ 	.short	0x0000
        /*00e4*/ 	.byte	0x00, 0xf4, 0x21, 0x00


	//----- nvinfo : EIATTR_AT_ENTRY_FRAGMENTS
	.align		4
.L_44:
        /*00e8*/ 	.byte	0x04, 0x4f
        /*00ea*/ 	.short	(.L_46 - .L_45)


	//   ....[0]....
.L_45:
        /*00ec*/ 	.word	0x00000004


	//----- nvinfo : EIATTR_RESERVED_SMEM_USED
	.align		4
.L_46:
        /*00f0*/ 	.byte	0x01, 0x41
	.zero		2


	//----- nvinfo : EIATTR_SPARSE_MMA_MASK
	.align		4
        /*00f4*/ 	.byte	0x03, 0x50
        /*00f6*/ 	.short	0x0000


	//----- nvinfo : EIATTR_TCGEN05_1CTA_USED
	.align		4
        /*00f8*/ 	.byte	0x01, 0x51
	.zero		2


	//----- nvinfo : EIATTR_MAXREG_COUNT
	.align		4
        /*00fc*/ 	.byte	0x03, 0x1b
        /*00fe*/ 	.short	0x00ff


	//----- nvinfo : EIATTR_NUM_BARRIERS
	.align		4
        /*0100*/ 	.byte	0x02, 0x4c
        /*0102*/ 	.byte	0x01
	.zero		1


	//----- nvinfo : EIATTR_INT_WARP_WIDE_INSTR_OFFSETS
	.align		4
        /*0104*/ 	.byte	0x04, 0x31
        /*0106*/ 	.short	(.L_48 - .L_47)


	//   ....[0]....
.L_47:
        /*0108*/ 	.word	0x00001680


	//   ....[1]....
        /*010c*/ 	.word	0x000016b0


	//   ....[2]....
        /*0110*/ 	.word	0x00003e80


	//   ....[3]....
        /*0114*/ 	.word	0x000078d0


	//   ....[4]....
        /*0118*/ 	.word	0x00007920


	//----- nvinfo : EIATTR_COOP_GROUP_MASK_REGIDS
	.align		4
.L_48:
        /*011c*/ 	.byte	0x04, 0x29
        /*011e*/ 	.short	(.L_50 - .L_49)


	//   ....[0]....
.L_49:
        /*0120*/ 	.word	0xffffffff


	//   ....[1]....
        /*0124*/ 	.word	0xffffffff


	//   ....[2]....
        /*0128*/ 	.word	0xffffffff


	//   ....[3]....
        /*012c*/ 	.word	0xffffffff


	//----- nvinfo : EIATTR_COOP_GROUP_INSTR_OFFSETS
	.align		4
.L_50:
        /*0130*/ 	.byte	0x04, 0x28
        /*0132*/ 	.short	(.L_52 - .L_51)


	//   ....[0]....
.L_51:
        /*0134*/ 	.word	0x00000070


	//   ....[1]....
        /*0138*/ 	.word	0x00000330


	//   ....[2]....
        /*013c*/ 	.word	0x00007760


	//   ....[3]....
        /*0140*/ 	.word	0x000079d0


	//----- nvinfo : EIATTR_VRC_CTA_INIT_COUNT
	.align		4
.L_52:
        /*0144*/ 	.byte	0x02, 0x4a
        /*0146*/ 	.byte	0x80
	.zero		1


	//----- nvinfo : EIATTR_MBARRIER_INSTR_OFFSETS
	.align		4
        /*0148*/ 	.byte	0x04, 0x39
        /*014a*/ 	.short	(.L_54 - .L_53)


	//   ....[0]....
.L_53:
        /*014c*/ 	.word	0x000017a0
        /*0150*/ 	.word	0x000000ff
        /*0154*/ 	.word	0x00000000
        /*0158*/ 	.short	0x0100
        /*015a*/ 	.byte	0x06
	.zero		1


	//   ....[1]....
        /*015c*/ 	.word	0x00003ec0
        /*0160*/ 	.word	0x000000ff
        /*0164*/ 	.word	0x00001008
        /*0168*/ 	.short	0x0100
        /*016a*/ 	.byte	0x09
	.zero		1


	//   ....[2]....
        /*016c*/ 	.word	0x000067f0
        /*0170*/ 	.word	0x000000ff
        /*0174*/ 	.word	0x00000000
        /*0178*/ 	.short	0x010a
        /*017a*/ 	.byte	0x06
	.zero		1


	//   ....[3]....
        /*017c*/ 	.word	0x00006f50
        /*0180*/ 	.word	0x000000ff
        /*0184*/ 	.word	0x00000000
        /*0188*/ 	.short	0x010a
        /*018a*/ 	.byte	0x06
	.zero		1


	//   ....[4]....
        /*018c*/ 	.word	0x00007060
        /*0190*/ 	.word	0x000000ff
        /*0194*/ 	.word	0x00001000
        /*0198*/ 	.short	0x0108
        /*019a*/ 	.byte	0x09
	.zero		1


	//   ....[5]....
        /*019c*/ 	.word	0x000070b0
        /*01a0*/ 	.word	0x000000ff
        /*01a4*/ 	.word	0x00001008
        /*01a8*/ 	.short	0x0108
        /*01aa*/ 	.byte	0x09
	.zero		1


	//   ....[6]....
        /*01ac*/ 	.word	0x000079f0
        /*01b0*/ 	.word	0x000000ff
        /*01b4*/ 	.word	0x00000000
        /*01b8*/ 	.short	0x010a
        /*01ba*/ 	.byte	0x06
	.zero		1


	//   ....[7]....
        /*01bc*/ 	.word	0x00007a20
        /*01c0*/ 	.word	0x000000ff
        /*01c4*/ 	.word	0x00000000
        /*01c8*/ 	.short	0x010a
        /*01ca*/ 	.byte	0x06
	.zero		1


	//----- nvinfo : EIATTR_NUM_MBARRIERS
	.align		4
.L_54:
        /*01cc*/ 	.byte	0x03, 0x38
        /*01ce*/ 	.short	0x0002


	//----- nvinfo : EIATTR_EXIT_INSTR_OFFSETS
	.align		4
        /*01d0*/ 	.byte	0x04, 0x1c
        /*01d2*/ 	.short	(.L_56 - .L_55)


	//   ....[0]....
.L_55:
        /*01d4*/ 	.word	0x000079e0


	//----- nvinfo : EIATTR_REQNTID
	.align		4
.L_56:
        /*01d8*/ 	.byte	0x04, 0x10
        /*01da*/ 	.short	(.L_58 - .L_57)
.L_57:
        /*01dc*/ 	.word	0x00000080
        /*01e0*/ 	.word	0x00000001
        /*01e4*/ 	.word	0x00000001


	//----- nvinfo : EIATTR_CRS_STACK_SIZE
	.align		4
.L_58:
        /*01e8*/ 	.byte	0x04, 0x1e
        /*01ea*/ 	.short	(.L_60 - .L_59)
.L_59:
        /*01ec*/ 	.word	0x00000000


	//----- nvinfo : EIATTR_CBANK_PARAM_SIZE
	.align		4
.L_60:
        /*01f0*/ 	.byte	0x03, 0x19
        /*01f2*/ 	.short	0x0050


	//----- nvinfo : EIATTR_PARAM_CBANK
	.align		4
        /*01f4*/ 	.byte	0x04, 0x0a
        /*01f6*/ 	.short	(.L_62 - .L_61)
	.align		4
.L_61:
        /*01f8*/ 	.word	index@(.nv.constant0.matmul_kernel)
        /*01fc*/ 	.short	0x0380
        /*01fe*/ 	.short	0x0050


	//----- nvinfo : EIATTR_SW_WAR
	.align		4
.L_62:
        /*0200*/ 	.byte	0x04, 0x36
        /*0202*/ 	.short	(.L_64 - .L_63)
.L_63:
        /*0204*/ 	.word	0x00000008
.L_64:


//--------------------- .nv.compat                --------------------------
	.section	.nv.compat,"",@"SHT_CUDA_COMPAT_INFO"
	.align	4
        /*0000*/ 	.byte	0x02, 0x02, 0x02, 0x00, 0x02, 0x05, 0x05, 0x00, 0x02, 0x03, 0x00, 0x00, 0x02, 0x06, 0x01, 0x00


//--------------------- .nv.callgraph             --------------------------
	.section	.nv.callgraph,"",@"SHT_CUDA_CALLGRAPH"
	.align	4
	.sectionentsize	8
	.align		4
        /*0000*/ 	.word	0x00000000
	.align		4
        /*0004*/ 	.word	0xffffffff
	.align		4
        /*0008*/ 	.word	0x00000000
	.align		4
        /*000c*/ 	.word	0xfffffffe
	.align		4
        /*0010*/ 	.word	0x00000000
	.align		4
        /*0014*/ 	.word	0xfffffffd
	.align		4
        /*0018*/ 	.word	0x00000000
	.align		4
        /*001c*/ 	.word	0xfffffffc


//--------------------- .text.matmul_kernel       --------------------------
	.section	.text.matmul_kernel,"ax",@progbits
	.align	128
        .global         matmul_kernel
        .type           matmul_kernel,@function
        .size           matmul_kernel,(.L_x_21 - matmul_kernel)
        .other          matmul_kernel,@"STO_CUDA_ENTRY STV_DEFAULT"
matmul_kernel:
.text.matmul_kernel:
[----:B------:R-:W0:Y:S01]  /*0000*/  LDC R1, c[0x0][0x37c] ;  /* 0x0000df00ff017b82 */ /* 0x000e220000000800 */
[----:B------:R-:W1:Y:S01]  /*0010*/  S2R R52, SR_TID.X ;  /* 0x0000000000347919 */ /* 0x000e620000002100 */
[----:B------:R-:W2:Y:S01]  /*0020*/  LDCU.64 UR22, c[0x0][0x358] ;  /* 0x00006b00ff1677ac */ /* 0x000ea20008000a00 */
[----:B-1----:R-:W-:-:S13]  /*0030*/  ISETP.GE.U32.AND P0, PT, R52, 0x20, PT ;  /* 0x000000203400780c */ /* 0x002fda0003f06070 */
[----:B------:R-:W-:Y:S02]  /*0040*/  VOTEU.ANY UP0, P0 ;  /* 0x0000000000ff7886 */ /* 0x000fe40000000100 */
[----:B0-2---:R-:W-:Y:S05]  /*0050*/  BRA.U UP0, `(.L_x_0) ;  /* 0x0000000100b87547 */ /* 0x005fea000b800000 */
[----:B------:R-:W0:Y:S01]  /*0060*/  S2UR UR6, SR_CgaCtaId ;  /* 0x00000000000679c3 */ /* 0x000e220000008800 */
[----:B------:R-:W-:Y:S01]  /*0070*/  NOP ;  /* 0x0000000000007918 */ /* 0x000fe20000000000 */
[----:B------:R-:W-:Y:S02]  /*0080*/  UMOV UR4, 0x40 ;  /* 0x0000004000047882 */ /* 0x000fe40000000000 */
[----:B0-----:R-:W-:-:S09]  /*0090*/  ULEA UR4, UR6, UR4, 0x18 ;  /* 0x0000000406047291 */ /* 0x001fd2000f8ec0ff */
[----:B------:R-:W0:Y:S01]  /*00a0*/  LDS.U8 R0, [UR4] ;  /* 0x00000004ff007984 */ /* 0x000e220008000000 */
[----:B------:R-:W-:Y:S02]  /*00b0*/  UMOV UR4, 0x400 ;  /* 0x0000040000047882 */ /* 0x000fe40000000000 */
[----:B------:R-:W-:Y:S01]  /*00c0*/  ULEA UR4, UR6, UR4, 0x18 ;  /* 0x0000000406047291 */ /* 0x000fe2000f8ec0ff */
[----:B0-----:R-:W-:-:S13]  /*00d0*/  ISETP.NE.AND P0, PT, R0, RZ, PT ;  /* 0x000000ff0000720c */ /* 0x001fda0003f05270 */
[----:B------:R-:W-:Y:S05]  /*00e0*/  @P0 BRA `(.L_x_1) ;  /* 0x00000000007c0947 */ /* 0x000fea0003800000 */
[----:B------:R-:W-:-:S13]  /*00f0*/  ELECT P0, URZ, PT ;  /* 0x0000000000ff782f */ /* 0x000fda0003800000 */
[----:B------:R-:W-:Y:S05]  /*0100*/  @!P0 BRA `(.L_x_2) ;  /* 0x0000000000848947 */ /* 0x000fea0003800000 */
[----:B------:R-:W-:Y:S01]  /*0110*/  UMOV UR5, 0x2 ;  /* 0x0000000200057882 */ /* 0x000fe20000000000 */
[----:B------:R-:W-:Y:S02]  /*0120*/  IMAD.MOV.U32 R4, RZ, RZ, 0x1 ;  /* 0x00000001ff047424 */ /* 0x000fe400078e00ff */
[----:B------:R-:W-:Y:S02]  /*0130*/  IMAD.MOV.U32 R5, RZ, RZ, 0x3 ;  /* 0x00000003ff057424 */ /* 0x000fe400078e00ff */
[----:B------:R-:W-:Y:S04]  /*0140*/  DEPBAR.LE SB0, 0x36 ;  /* 0x00008d800000791a */ /* 0x000fe80000000000 */
[----:B------:R-:W0:Y:S02]  /*0150*/  UTCATOMSWS.FIND_AND_SET.ALIGN UP1, UR5, UR5 ;  /* 0x00000005000575e3 */ /* 0x000e240008020800 */
[----:B0-----:R-:W-:-:S04]  /*0160*/  PLOP3.LUT P0, PT, PT, PT, UP1, 0x80, 0x8 ;  /* 0x000000000008781c */ /* 0x001fc80003f0f018 */
[----:B------:R-:W-:-:S04]  /*0170*/  SEL R0, RZ, 0xffffffff, !P0 ;  /* 0xffffffffff007807 */ /* 0x000fc80004000000 */
[----:B------:R-:W-:Y:S01]  /*0180*/  ISETP.NE.AND P0, PT, R0, RZ, PT ;  /* 0x000000ff0000720c */ /* 0x000fe20003f05270 */
[----:B------:R-:W-:-:S12]  /*0190*/  IMAD.U32 R0, RZ, RZ, UR5 ;  /* 0x00000005ff007e24 */ /* 0x000fd8000f8e00ff */
[----:B------:R-:W-:Y:S05]  /*01a0*/  @P0 BRA `(.L_x_3) ;  /* 0x0000000000240947 */ /* 0x000fea0003800000 */
.L_x_4:
[----:B------:R-:W-:Y:S05]  /*01b0*/  NANOSLEEP 0x64 ;  /* 0x000000640000795d */ /* 0x000fea0003800000 */
[----:B------:R-:W-:-:S05]  /*01c0*/  UMOV UR5, 0x2 ;  /* 0x0000000200057882 */ /* 0x000fca0000000000 */
[----:B------:R-:W-:Y:S04]  /*01d0*/  DEPBAR.LE SB0, 0x36 ;  /* 0x00008d800000791a */ /* 0x000fe80000000000 */
[----:B------:R-:W0:Y:S02]  /*01e0*/  UTCATOMSWS.FIND_AND_SET.ALIGN UP1, UR5, UR5 ;  /* 0x00000005000575e3 */ /* 0x000e240008020800 */
[----:B0-----:R-:W-:-:S04]  /*01f0*/  PLOP3.LUT P0, PT, PT, PT, UP1, 0x80, 0x8 ;  /* 0x000000000008781c */ /* 0x001fc80003f0f018 */
[----:B------:R-:W-:-:S04]  /*0200*/  SEL R0, RZ, 0xffffffff, !P0 ;  /* 0xffffffffff007807 */ /* 0x000fc80004000000 */
[----:B------:R-:W-:Y:S01]  /*0210*/  ISETP.NE.AND P0, PT, R0, RZ, PT ;  /* 0x000000ff0000720c */ /* 0x000fe20003f05270 */
[----:B------:R-:W-:-:S12]  /*0220*/  IMAD.U32 R0, RZ, RZ, UR5 ;  /* 0x00000005ff007e24 */ /* 0x000fd8000f8e00ff */
[----:B------:R-:W-:Y:S05]  /*0230*/  @!P0 BRA `(.L_x_4) ;  /* 0xfffffffc00dc8947 */ /* 0x000fea000383ffff */
.L_x_3:
[C---:B------:R-:W-:Y:S01]  /*0240*/  VIADD R3, R0.reuse, 0x10 ;  /* 0x0000001000037836 */ /* 0x040fe20000000000 */
[----:B------:R-:W-:Y:S01]  /*0250*/  UMOV UR5, 0x50 ;  /* 0x0000005000057882 */ /* 0x000fe20000000000 */
[----:B------:R-:W-:Y:S01]  /*0260*/  SHF.L.U32 R2, R5, R0, RZ ;  /* 0x0000000005027219 */ /* 0x000fe200000006ff */
[----:B------:R-:W-:Y:S01]  /*0270*/  ULEA UR5, UR6, UR5, 0x18 ;  /* 0x0000000506057291 */ /* 0x000fe2000f8ec0ff */
[----:B------:R-:W-:Y:S01]  /*0280*/  IMAD.SHL.U32 R0, R0, 0x20, RZ ;  /* 0x0000002000007824 */ /* 0x000fe200078e00ff */
[----:B------:R-:W-:-:S04]  /*0290*/  SHF.L.U32 R3, R4, R3, RZ ;  /* 0x0000000304037219 */ /* 0x000fc800000006ff */
[----:B------:R-:W-:-:S05]  /*02a0*/  LOP3.LUT R2, R3, R2, RZ, 0xfc, !PT ;  /* 0x0000000203027212 */ /* 0x000fca00078efcff */
[----:B------:R0:W-:Y:S04]  /*02b0*/  ATOMS.OR RZ, [UR5], R2 ;  /* 0x00000002ffff798c */ /* 0x0001e8000b000005 */
[----:B------:R0:W-:Y:S01]  /*02c0*/  STS [UR4], R0 ;  /* 0x00000000ff007988 */ /* 0x0001e20008000804 */
[----:B------:R-:W-:Y:S05]  /*02d0*/  BRA `(.L_x_2) ;  /* 0x0000000000107947 */ /* 0x000fea0003800000 */
.L_x_1:
[----:B------:R-:W-:Y:S01]  /*02e0*/  IMAD.MOV.U32 R0, RZ, RZ, -0x1 ;  /* 0xffffffffff007424 */ /* 0x000fe200078e00ff */
[----:B------:R-:W-:-:S04]  /*02f0*/  MOV R2, 0x320 ;  /* 0x0000032000027802 */ /* 0x000fc80000000f00 */
[----:B------:R0:W-:Y:S03]  /*0300*/  STS [UR4], R0 ;  /* 0x00000000ff007988 */ /* 0x0001e60008000804 */
[----:B0-----:R-:W-:Y:S05]  /*0310*/  CALL.REL.NOINC `($__internal_1_$__cuda_sm10x_tcgen05_guardrail_trap_phase_invalid_during_alloc) ;  /* 0x0000007400d87944 */ /* 0x001fea0003c00000 */
.L_x_2:
[----:B------:R-:W-:Y:S05]  /*0320*/  WARPSYNC.ALL ;  /* 0x0000000000007948 */ /* 0x000fea0003800000 */
[----:B------:R-:W-:Y:S01]  /*0330*/  NOP ;  /* 0x0000000000007918 */ /* 0x000fe20000000000 */
.L_x_0:
[----:B------:R-:W1:Y:S01]  /*0340*/  LDC.64 R26, c[0x0][0x398] ;  /* 0x0000e600ff1a7b82 */ /* 0x000e620000000a00 */
[----:B------:R-:W2:Y:S01]  /*0350*/  S2R R5, SR_CTAID.X ;  /* 0x0000000000057919 */ /* 0x000ea20000002500 */
[----:B------:R-:W-:Y:S01]  /*0360*/  SHF.R.U32.HI R114, RZ, 0x5, R52 ;  /* 0x00000005ff727819 */ /* 0x000fe20000011634 */
[----:B------:R-:W-:Y:S01]  /*0370*/  UMOV UR9, 0x400 ;  /* 0x0000040000097882 */ /* 0x000fe20000000000 */
[----:B------:R-:W3:Y:S04]  /*0380*/  LDCU.128 UR12, c[0x0][0x380] ;  /* 0x00007000ff0c77ac */ /* 0x000ee80008000c00 */
[----:B------:R-:W4:Y:S01]  /*0390*/  S2UR UR4, SR_CgaCtaId ;  /* 0x00000000000479c3 */ /* 0x000f220000008800 */
[----:B------:R-:W-:-:S07]  /*03a0*/  UMOV UR7, 0x1 ;  /* 0x0000000100077882 */ /* 0x000fce0000000000 */
[----:B------:R-:W0:Y:S02]  /*03b0*/  LDC.64 R150, c[0x0][0x3a8] ;  /* 0x0000ea00ff967b82 */ /* 0x000e240000000a00 */
[----:B01----:R-:W-:Y:S01]  /*03c0*/  VIADD R0, R27, 0xf ;  /* 0x0000000f1b007836 */ /* 0x003fe20000000000 */
[----:B------:R-:W-:Y:S02]  /*03d0*/  IABS R14, R27 ;  /* 0x0000001b000e7213 */ /* 0x000fe40000000000 */
[----:B------:R-:W-:Y:S02]  /*03e0*/  IABS R17, R26 ;  /* 0x0000001a00117213 */ /* 0x000fe40000000000 */
[----:B------:R-:W-:Y:S01]  /*03f0*/  SHF.R.S32.HI R3, RZ, 0x1f, R0 ;  /* 0x0000001fff037819 */ /* 0x000fe20000011400 */
[----:B----4-:R-:W-:-:S03]  /*0400*/  ULEA UR9, UR4, UR9, 0x18 ;  /* 0x0000000904097291 */ /* 0x010fc6000f8ec0ff */
[----:B------:R-:W-:Y:S01]  /*0410*/  LEA.HI R3, R3, R0, RZ, 0x4 ;  /* 0x0000000003037211 */ /* 0x000fe200078f20ff */
[----:B------:R-:W-:Y:S01]  /*0420*/  BAR.SYNC.DEFER_BLOCKING 0x0 ;  /* 0x0000000000007b1d */ /* 0x000fe20000010000 */
[----:B--2---:R-:W-:Y:S02]  /*0430*/  IABS R8, R5 ;  /* 0x0000000500087213 */ /* 0x004fe40000000000 */
[----:B------:R-:W-:-:S05]  /*0440*/  SHF.R.S32.HI R3, RZ, 0x4, R3 ;  /* 0x00000004ff037819 */ /* 0x000fca0000011403 */
[----:B------:R-:W-:-:S05]  /*0450*/  IMAD.SHL.U32 R4, R3, 0x8, RZ ;  /* 0x0000000803047824 */ /* 0x000fca00078e00ff */
[-C--:B------:R-:W-:Y:S02]  /*0460*/  IABS R7, R4.reuse ;  /* 0x0000000400077213 */ /* 0x080fe40000000000 */
[----:B------:R-:W-:Y:S02]  /*0470*/  IABS R10, R4 ;  /* 0x00000004000a7213 */ /* 0x000fe40000000000 */
[----:B------:R-:W0:Y:S01]  /*0480*/  I2F.RP R0, R7 ;  /* 0x0000000700007306 */ /* 0x000e220000209400 */
[----:B------:R-:W1:Y:S07]  /*0490*/  LDS R29, [UR9] ;  /* 0x00000009ff1d7984 */ /* 0x000e6e0008000800 */
[----:B0-----:R-:W0:Y:S02]  /*04a0*/  MUFU.RCP R0, R0 ;  /* 0x0000000000007308 */ /* 0x001e240000001000 */
[----:B0-----:R-:W-:-:S02]  /*04b0*/  VIADD R2, R0, 0xffffffe ;  /* 0x0ffffffe00027836 */ /* 0x001fc40000000000 */
[----:B------:R-:W-:-:S04]  /*04c0*/  IMAD.MOV R0, RZ, RZ, -R10 ;  /* 0x000000ffff007224 */ /* 0x000fc800078e0a0a */
[----:B------:R0:W2:Y:S02]  /*04d0*/  F2I.FTZ.U32.TRUNC.NTZ R3, R2 ;  /* 0x0000000200037305 */ /* 0x0000a4000021f000 */
[----:B0-----:R-:W-:Y:S01]  /*04e0*/  IMAD.MOV.U32 R2, RZ, RZ, RZ ;  /* 0x000000ffff027224 */ /* 0x001fe200078e00ff */
[----:B-1----:R-:W-:Y:S01]  /*04f0*/  R2UR UR8, R29 ;  /* 0x000000001d0872ca */ /* 0x002fe200000e0000 */
[----:B--2---:R-:W-:-:S04]  /*0500*/  IMAD.MOV R6, RZ, RZ, -R3 ;  /* 0x000000ffff067224 */ /* 0x004fc800078e0a03 */
[----:B------:R-:W-:Y:S02]  /*0510*/  IMAD R9, R6, R7, RZ ;  /* 0x0000000706097224 */ /* 0x000fe400078e02ff */
[----:B------:R-:W-:Y:S02]  /*0520*/  IMAD.MOV.U32 R6, RZ, RZ, R8 ;  /* 0x000000ffff067224 */ /* 0x000fe400078e0008 */
[----:B------:R-:W-:-:S06]  /*0530*/  IMAD.HI.U32 R3, R3, R9, R2 ;  /* 0x0000000903037227 */ /* 0x000fcc00078e0002 */
[----:B------:R-:W-:-:S04]  /*0540*/  IMAD.HI.U32 R3, R3, R6, RZ ;  /* 0x0000000603037227 */ /* 0x000fc800078e00ff */
[----:B------:R-:W-:Y:S01]  /*0550*/  IMAD R0, R3, R0, R6 ;  /* 0x0000000003007224 */ /* 0x000fe200078e0206 */
[----:B------:R-:W-:Y:S04]  /*0560*/  BAR.SYNC.DEFER_BLOCKING 0x0 ;  /* 0x0000000000007b1d */ /* 0x000fe80000010000 */
[----:B------:R-:W-:-:S13]  /*0570*/  ISETP.GT.U32.AND P1, PT, R7, R0, PT ;  /* 0x000000000700720c */ /* 0x000fda0003f24070 */
[----:B------:R-:W-:Y:S02]  /*0580*/  @!P1 IMAD.IADD R0, R0, 0x1, -R7 ;  /* 0x0000000100009824 */ /* 0x000fe400078e0a07 */
[----:B------:R-:W-:Y:S01]  /*0590*/  @!P1 VIADD R3, R3, 0x1 ;  /* 0x0000000103039836 */ /* 0x000fe20000000000 */
[----:B------:R-:W-:Y:S02]  /*05a0*/  ISETP.NE.AND P1, PT, R4, RZ, PT ;  /* 0x000000ff0400720c */ /* 0x000fe40003f25270 */
[----:B------:R-:W-:Y:S02]  /*05b0*/  ISETP.GE.U32.AND P0, PT, R0, R7, PT ;  /* 0x000000070000720c */ /* 0x000fe40003f06070 */
[----:B------:R-:W-:-:S04]  /*05c0*/  LOP3.LUT R0, R5, R4, RZ, 0x3c, !PT ;  /* 0x0000000405007212 */ /* 0x000fc800078e3cff */
[----:B------:R-:W-:Y:S01]  /*05d0*/  ISETP.GE.AND P2, PT, R0, RZ, PT ;  /* 0x000000ff0000720c */ /* 0x000fe20003f46270 */
[----:B------:R-:W-:-:S06]  /*05e0*/  VIADD R0, R26, 0x7f ;  /* 0x0000007f1a007836 */ /* 0x000fcc0000000000 */
[----:B------:R-:W-:-:S04]  /*05f0*/  @P0 VIADD R3, R3, 0x1 ;  /* 0x0000000103030836 */ /* 0x000fc80000000000 */
[----:B------:R-:W-:Y:S01]  /*0600*/  IMAD.MOV.U32 R2, RZ, RZ, R3 ;  /* 0x000000ffff027224 */ /* 0x000fe200078e0003 */
[----:B------:R-:W-:-:S03]  /*0610*/  SHF.R.S32.HI R3, RZ, 0x1f, R0 ;  /* 0x0000001fff037819 */ /* 0x000fc60000011400 */
[----:B------:R-:W-:Y:S01]  /*0620*/  @!P2 IMAD.MOV R2, RZ, RZ, -R2 ;  /* 0x000000ffff02a224 */ /* 0x000fe200078e0a02 */
[----:B------:R-:W-:Y:S02]  /*0630*/  @!P1 LOP3.LUT R2, RZ, R4, RZ, 0x33, !PT ;  /* 0x00000004ff029212 */ /* 0x000fe400078e33ff */
[----:B------:R-:W-:-:S03]  /*0640*/  LEA.HI R3, R3, R0, RZ, 0x7 ;  /* 0x0000000003037211 */ /* 0x000fc600078f38ff */
[----:B------:R-:W-:Y:S02]  /*0650*/  IMAD.SHL.U32 R10, R2, 0x8, RZ ;  /* 0x00000008020a7824 */ /* 0x000fe400078e00ff */
[----:B------:R-:W-:-:S03]  /*0660*/  IMAD.MOV R2, RZ, RZ, -R2 ;  /* 0x000000ffff027224 */ /* 0x000fc600078e0a02 */
[----:B------:R-:W-:Y:S01]  /*0670*/  LEA.HI.SX32 R3, R3, -R10, 0x19 ;  /* 0x8000000a03037211 */ /* 0x000fe200078fcaff */
[----:B------:R-:W-:Y:S02]  /*0680*/  IMAD R8, R4, R2, R5 ;  /* 0x0000000204087224 */ /* 0x000fe400078e0205 */
[----:B------:R-:W-:Y:S01]  /*0690*/  IMAD.MOV.U32 R2, RZ, RZ, RZ ;  /* 0x000000ffff027224 */ /* 0x000fe200078e00ff */
[----:B------:R-:W-:Y:S02]  /*06a0*/  VIMNMX R11, PT, PT, R3, 0x8, PT ;  /* 0x00000008030b7848 */ /* 0x000fe40003fe0100 */
[----:B------:R-:W-:Y:S02]  /*06b0*/  IABS R4, R8 ;  /* 0x0000000800047213 */ /* 0x000fe40000000000 */
[----:B------:R-:W-:-:S04]  /*06c0*/  IABS R7, R11 ;  /* 0x0000000b00077213 */ /* 0x000fc80000000000 */
[----:B------:R-:W0:Y:S08]  /*06d0*/  I2F.RP R0, R7 ;  /* 0x0000000700007306 */ /* 0x000e300000209400 */
[----:B0-----:R-:W0:Y:S02]  /*06e0*/  MUFU.RCP R0, R0 ;  /* 0x0000000000007308 */ /* 0x001e240000001000 */
[----:B0-----:R-:W-:-:S06]  /*06f0*/  VIADD R3, R0, 0xffffffe ;  /* 0x0ffffffe00037836 */ /* 0x001fcc0000000000 */
[----:B------:R-:W0:Y:S02]  /*0700*/  F2I.FTZ.U32.TRUNC.NTZ R3, R3 ;  /* 0x0000000300037305 */ /* 0x000e24000021f000 */
[----:B0-----:R-:W-:-:S04]  /*0710*/  IMAD.MOV R6, RZ, RZ, -R3 ;  /* 0x000000ffff067224 */ /* 0x001fc800078e0a03 */
[----:B------:R-:W-:Y:S01]  /*0720*/  IMAD R5, R6, R7, RZ ;  /* 0x0000000706057224 */ /* 0x000fe200078e02ff */
[----:B------:R-:W-:-:S03]  /*0730*/  IABS R6, R11 ;  /* 0x0000000b00067213 */ /* 0x000fc60000000000 */
[----:B------:R-:W-:-:S04]  /*0740*/  IMAD.HI.U32 R2, R3, R5, R2 ;  /* 0x0000000503027227 */ /* 0x000fc800078e0002 */
[----:B------:R-:W-:Y:S02]  /*0750*/  IMAD.MOV.U32 R3, RZ, RZ, R4 ;  /* 0x000000ffff037224 */ /* 0x000fe400078e0004 */
[----:B------:R-:W-:Y:S02]  /*0760*/  IMAD.MOV R0, RZ, RZ, -R6 ;  /* 0x000000ffff007224 */ /* 0x000fe400078e0a06 */
[----:B------:R-:W-:Y:S01]  /*0770*/  IMAD.HI.U32 R2, R2, R3, RZ ;  /* 0x0000000302027227 */ /* 0x000fe200078e00ff */
[----:B------:R-:W0:Y:S03]  /*0780*/  I2F.RP R6, R14 ;  /* 0x0000000e00067306 */ /* 0x000e260000209400 */
[----:B------:R-:W-:-:S05]  /*0790*/  IMAD R0, R2, R0, R3 ;  /* 0x0000000002007224 */ /* 0x000fca00078e0203 */
[----:B------:R-:W-:Y:S01]  /*07a0*/  ISETP.GT.U32.AND P1, PT, R7, R0, PT ;  /* 0x000000000700720c */ /* 0x000fe20003f24070 */
[----:B------:R-:W1:Y:S08]  /*07b0*/  I2F.RP R3, R17 ;  /* 0x0000001100037306 */ /* 0x000e700000209400 */
[----:B0-----:R-:W0:Y:S04]  /*07c0*/  MUFU.RCP R6, R6 ;  /* 0x0000000600067308 */ /* 0x001e280000001000 */
[----:B------:R-:W-:-:S02]  /*07d0*/  @!P1 IMAD.IADD R0, R0, 0x1, -R7 ;  /* 0x0000000100009824 */ /* 0x000fc400078e0a07 */
[----:B------:R-:W-:Y:S01]  /*07e0*/  @!P1 VIADD R2, R2, 0x1 ;  /* 0x0000000102029836 */ /* 0x000fe20000000000 */
[----:B------:R-:W-:Y:S01]  /*07f0*/  ISETP.NE.AND P1, PT, R11, RZ, PT ;  /* 0x000000ff0b00720c */ /* 0x000fe20003f25270 */
[----:B-1----:R-:W1:Y:S01]  /*0800*/  MUFU.RCP R3, R3 ;  /* 0x0000000300037308 */ /* 0x002e620000001000 */
[----:B------:R-:W-:Y:S02]  /*0810*/  ISETP.GE.U32.AND P0, PT, R0, R7, PT ;  /* 0x000000070000720c */ /* 0x000fe40003f06070 */
[----:B------:R-:W-:Y:S02]  /*0820*/  LOP3.LUT R0, R8, R11, RZ, 0x3c, !PT ;  /* 0x0000000b08007212 */ /* 0x000fe400078e3cff */
[----:B------:R-:W-:Y:S02]  /*0830*/  SHF.R.U32.HI R7, RZ, 0x6, R52 ;  /* 0x00000006ff077819 */ /* 0x000fe40000011634 */
[----:B------:R-:W-:Y:S01]  /*0840*/  ISETP.GE.AND P2, PT, R0, RZ, PT ;  /* 0x000000ff0000720c */ /* 0x000fe20003f46270 */
[----:B0-----:R-:W-:Y:S01]  /*0850*/  VIADD R4, R6, 0xffffffe ;  /* 0x0ffffffe06047836 */ /* 0x001fe20000000000 */
[----:B------:R-:W-:-:S03]  /*0860*/  SGXT.U32 R7, R7, 0x1 ;  /* 0x000000010707781a */ /* 0x000fc60000000000 */
[----:B------:R0:W2:Y:S02]  /*0870*/  F2I.FTZ.U32.TRUNC.NTZ R5, R4 ;  /* 0x0000000400057305 */ /* 0x0000a4000021f000 */
[----:B------:R-:W-:-:S04]  /*0880*/  @P0 VIADD R2, R2, 0x1 ;  /* 0x0000000102020836 */ /* 0x000fc80000000000 */
[----:B------:R-:W-:Y:S02]  /*0890*/  IMAD.MOV.U32 R12, RZ, RZ, R2 ;  /* 0x000000ffff0c7224 */ /* 0x000fe400078e0002 */
[----:B-1----:R-:W-:Y:S02]  /*08a0*/  VIADD R2, R3, 0xffffffe ;  /* 0x0ffffffe03027836 */ /* 0x002fe40000000000 */
[----:B------:R-:W-:Y:S01]  /*08b0*/  @!P2 IMAD.MOV R12, RZ, RZ, -R12 ;  /* 0x000000ffff0ca224 */ /* 0x000fe200078e0a0c */
[----:B------:R-:W-:Y:S01]  /*08c0*/  @!P1 LOP3.LUT R12, RZ, R11, RZ, 0x33, !PT ;  /* 0x0000000bff0c9212 */ /* 0x000fe200078e33ff */
[----:B------:R1:W4:Y:S01]  /*08d0*/  F2I.FTZ.U32.TRUNC.NTZ R3, R2 ;  /* 0x0000000200037305 */ /* 0x000322000021f000 */
[----:B0-----:R-:W-:Y:S01]  /*08e0*/  IMAD.MOV.U32 R4, RZ, RZ, RZ ;  /* 0x000000ffff047224 */ /* 0x001fe200078e00ff */
[----:B------:R-:W-:Y:S02]  /*08f0*/  ISETP.NE.AND P2, PT, R26, RZ, PT ;  /* 0x000000ff1a00720c */ /* 0x000fe40003f45270 */
[----:B------:R-:W-:-:S02]  /*0900*/  IMAD.SHL.U32 R0, R12, 0x10, RZ ;  /* 0x000000100c007824 */ /* 0x000fc400078e00ff */
[----:B--2---:R-:W-:-:S03]  /*0910*/  IMAD.MOV R9, RZ, RZ, -R5 ;  /* 0x000000ffff097224 */ /* 0x004fc600078e0a05 */
[----:B------:R-:W-:Y:S01]  /*0920*/  LOP3.LUT R7, R0, R7, RZ, 0xfc, !PT ;  /* 0x0000000700077212 */ /* 0x000fe200078efcff */
[----:B------:R-:W-:-:S03]  /*0930*/  IMAD R9, R9, R14, RZ ;  /* 0x0000000e09097224 */ /* 0x000fc600078e02ff */
[----:B------:R-:W-:Y:S01]  /*0940*/  IABS R13, R7 ;  /* 0x00000007000d7213 */ /* 0x000fe20000000000 */
[----:B------:R-:W-:Y:S01]  /*0950*/  IMAD.HI.U32 R6, R5, R9, R4 ;  /* 0x0000000905067227 */ /* 0x000fe200078e0004 */
[C---:B------:R-:W-:Y:S02]  /*0960*/  LOP3.LUT R20, R7.reuse, 0x2, RZ, 0xfc, !PT ;  /* 0x0000000207147812 */ /* 0x040fe400078efcff */
[C---:B------:R-:W-:Y:S01]  /*0970*/  LOP3.LUT R24, R7.reuse, 0x6, RZ, 0xfc, !PT ;  /* 0x0000000607187812 */ /* 0x040fe200078efcff */
[----:B------:R-:W-:Y:S01]  /*0980*/  IMAD.MOV.U32 R9, RZ, RZ, R13 ;  /* 0x000000ffff097224 */ /* 0x000fe200078e000d */
[----:B------:R-:W-:Y:S01]  /*0990*/  IABS R13, R20 ;  /* 0x00000014000d7213 */ /* 0x000fe20000000000 */
[----:B------:R-:W-:Y:S01]  /*09a0*/  IMAD.MOV R4, RZ, RZ, -R12 ;  /* 0x000000ffff047224 */ /* 0x000fe200078e0a0c */
[----:B------:R-:W-:Y:S01]  /*09b0*/  LOP3.LUT R22, R7, 0x4, RZ, 0xfc, !PT ;  /* 0x0000000407167812 */ /* 0x000fe200078efcff */
[----:B-1----:R-:W-:Y:S01]  /*09c0*/  IMAD.HI.U32 R2, R6, R9, RZ ;  /* 0x0000000906027227 */ /* 0x002fe200078e00ff */
[----:B------:R-:W-:-:S02]  /*09d0*/  IABS R21, R24 ;  /* 0x0000001800157213 */ /* 0x000fc40000000000 */
[----:B------:R-:W-:Y:S01]  /*09e0*/  IABS R19, R22 ;  /* 0x0000001600137213 */ /* 0x000fe20000000000 */
[----:B----4-:R-:W-:Y:S01]  /*09f0*/  IMAD.MOV R16, RZ, RZ, -R3 ;  /* 0x000000ffff107224 */ /* 0x010fe200078e0a03 */
[----:B------:R-:W-:Y:S01]  /*0a00*/  LOP3.LUT R25, R7, 0x8, RZ, 0xfc, !PT ;  /* 0x0000000807197812 */ /* 0x000fe200078efcff */
[----:B------:R-:W-:Y:S01]  /*0a10*/  IMAD R4, R11, R4, R8 ;  /* 0x000000040b047224 */ /* 0x000fe200078e0208 */
[----:B------:R-:W-:Y:S01]  /*0a20*/  LOP3.LUT R28, R7, 0xc, RZ, 0xfc, !PT ;  /* 0x0000000c071c7812 */ /* 0x000fe200078efcff */
[----:B------:R-:W-:Y:S01]  /*0a30*/  IMAD.MOV R8, RZ, RZ, -R2 ;  /* 0x000000ffff087224 */ /* 0x000fe200078e0a02 */
[----:B------:R-:W-:Y:S01]  /*0a40*/  IABS R23, R25 ;  /* 0x0000001900177213 */ /* 0x000fe20000000000 */
[----:B------:R-:W-:Y:S02]  /*0a50*/  IMAD R5, R16, R17, RZ ;  /* 0x0000001110057224 */ /* 0x000fe400078e02ff */
[----:B------:R-:W-:Y:S02]  /*0a60*/  IMAD.MOV.U32 R2, RZ, RZ, RZ ;  /* 0x000000ffff027224 */ /* 0x000fe400078e00ff */
[----:B------:R-:W-:-:S02]  /*0a70*/  IMAD R8, R14, R8, R9 ;  /* 0x000000080e087224 */ /* 0x000fc400078e0209 */
[----:B------:R-:W-:Y:S01]  /*0a80*/  IMAD.HI.U32 R5, R3, R5, R2 ;  /* 0x0000000503057227 */ /* 0x000fe200078e0002 */
[----:B------:R-:W-:-:S03]  /*0a90*/  LOP3.LUT R3, R52, 0x7f, RZ, 0xc0, !PT ;  /* 0x0000007f34037812 */ /* 0x000fc600078ec0ff */
[----:B------:R-:W-:Y:S02]  /*0aa0*/  IMAD.IADD R2, R10, 0x1, R4 ;  /* 0x000000010a027824 */ /* 0x000fe400078e0204 */
[----:B------:R-:W-:-:S04]  /*0ab0*/  IMAD.HI.U32 R4, R6, R13, RZ ;  /* 0x0000000d06047227 */ /* 0x000fc800078e00ff */
[----:B------:R-:W-:Y:S02]  /*0ac0*/  IMAD R2, R2, 0x80, R3 ;  /* 0x0000008002027824 */ /* 0x000fe400078e0203 */
[----:B------:R-:W-:Y:S02]  /*0ad0*/  IMAD.MOV R15, RZ, RZ, -R4 ;  /* 0x000000ffff0f7224 */ /* 0x000fe400078e0a04 */
[----:B------:R-:W-:Y:S01]  /*0ae0*/  IMAD.HI.U32 R10, R6, R21, RZ ;  /* 0x00000015060a7227 */ /* 0x000fe200078e00ff */
[----:B------:R-:W-:Y:S02]  /*0af0*/  IABS R12, R2 ;  /* 0x00000002000c7213 */ /* 0x000fe40000000000 */
[----:B------:R-:W-:Y:S01]  /*0b00*/  ISETP.GE.AND P3, PT, R2, RZ, PT ;  /* 0x000000ff0200720c */ /* 0x000fe20003f66270 */
[----:B------:R-:W-:-:S04]  /*0b10*/  IMAD.HI.U32 R9, R6, R19, RZ ;  /* 0x0000001306097227 */ /* 0x000fc800078e00ff */
[----:B------:R-:W-:-:S04]  /*0b20*/  IMAD.HI.U32 R5, R5, R12, RZ ;  /* 0x0000000c05057227 */ /* 0x000fc800078e00ff */
[----:B------:R-:W-:Y:S02]  /*0b30*/  IMAD.MOV R11, RZ, RZ, -R5 ;  /* 0x000000ffff0b7224 */ /* 0x000fe400078e0a05 */
[----:B------:R-:W-:Y:S02]  /*0b40*/  IMAD.MOV R18, RZ, RZ, -R10 ;  /* 0x000000ffff127224 */ /* 0x000fe400078e0a0a */
[C---:B------:R-:W-:Y:S02]  /*0b50*/  IMAD R4, R17.reuse, R11, R12 ;  /* 0x0000000b11047224 */ /* 0x040fe400078e020c */
[----:B------:R-:W-:Y:S02]  /*0b60*/  IMAD.MOV R16, RZ, RZ, -R9 ;  /* 0x000000ffff107224 */ /* 0x000fe400078e0a09 */
[----:B------:R-:W-:Y:S01]  /*0b70*/  IMAD R11, R14, R18, R21 ;  /* 0x000000120e0b7224 */ /* 0x000fe200078e0215 */
[----:B------:R-:W-:Y:S01]  /*0b80*/  ISETP.GT.U32.AND P0, PT, R17, R4, PT ;  /* 0x000000041100720c */ /* 0x000fe20003f04070 */
[----:B------:R-:W-:Y:S01]  /*0b90*/  IMAD.HI.U32 R5, R6, R23, RZ ;  /* 0x0000001706057227 */ /* 0x000fe200078e00ff */
[----:B------:R-:W-:-:S02]  /*0ba0*/  LOP3.LUT R18, R7, 0xa, RZ, 0xfc, !PT ;  /* 0x0000000a07127812 */ /* 0x000fc400078efcff */
[C---:B------:R-:W-:Y:S01]  /*0bb0*/  ISETP.GT.U32.AND P5, PT, R14.reuse, R11, PT ;  /* 0x0000000b0e00720c */ /* 0x040fe20003fa4070 */
[C---:B------:R-:W-:Y:S01]  /*0bc0*/  IMAD R9, R14.reuse, R15, R13 ;  /* 0x0000000f0e097224 */ /* 0x040fe200078e020d */
[----:B------:R-:W-:Y:S01]  /*0bd0*/  IABS R15, R18 ;  /* 0x00000012000f7213 */ /* 0x000fe20000000000 */
[C---:B------:R-:W-:Y:S01]  /*0be0*/  IMAD R10, R14.reuse, R16, R19 ;  /* 0x000000100e0a7224 */ /* 0x040fe200078e0213 */
[----:B------:R-:W-:Y:S01]  /*0bf0*/  IABS R19, R28 ;  /* 0x0000001c00137213 */ /* 0x000fe20000000000 */
[----:B------:R-:W-:Y:S01]  /*0c00*/  IMAD.MOV R5, RZ, RZ, -R5 ;  /* 0x000000ffff057224 */ /* 0x000fe200078e0a05 */
[C---:B------:R-:W-:Y:S02]  /*0c10*/  ISETP.GT.U32.AND P1, PT, R14.reuse, R9, PT ;  /* 0x000000090e00720c */ /* 0x040fe40003f24070 */
[----:B------:R-:W-:Y:S01]  /*0c20*/  ISETP.GT.U32.AND P4, PT, R14, R10, PT ;  /* 0x0000000a0e00720c */ /* 0x000fe20003f84070 */
[----:B------:R-:W-:Y:S02]  /*0c30*/  @!P0 IMAD.IADD R4, R4, 0x1, -R17 ;  /* 0x0000000104048824 */ /* 0x000fe400078e0a11 */
[----:B------:R-:W-:Y:S01]  /*0c40*/  IMAD R12, R14, R5, R23 ;  /* 0x000000050e0c7224 */ /* 0x000fe200078e0217 */
[----:B------:R-:W-:Y:S01]  /*0c50*/  LOP3.LUT R23, R7, 0xe, RZ, 0xfc, !PT ;  /* 0x0000000e07177812 */ /* 0x000fe200078efcff */
[----:B------:R-:W-:Y:S01]  /*0c60*/  IMAD.HI.U32 R5, R6, R15, RZ ;  /* 0x0000000f06057227 */ /* 0x000fe200078e00ff */
[----:B------:R-:W-:-:S02]  /*0c70*/  ISETP.GT.U32.AND P0, PT, R17, R4, PT ;  /* 0x000000041100720c */ /* 0x000fc40003f04070 */
[----:B------:R-:W-:Y:S01]  /*0c80*/  IABS R21, R23 ;  /* 0x0000001700157213 */ /* 0x000fe20000000000 */
[----:B------:R-:W-:-:S04]  /*0c90*/  IMAD.HI.U32 R13, R6, R19, RZ ;  /* 0x00000013060d7227 */ /* 0x000fc800078e00ff */
[----:B------:R-:W-:Y:S02]  /*0ca0*/  IMAD.MOV R5, RZ, RZ, -R5 ;  /* 0x000000ffff057224 */ /* 0x000fe400078e0a05 */
[----:B------:R-:W-:Y:S02]  /*0cb0*/  IMAD.MOV R16, RZ, RZ, -R13 ;  /* 0x000000ffff107224 */ /* 0x000fe400078e0a0d */
[----:B------:R-:W-:Y:S02]  /*0cc0*/  IMAD R13, R14, R5, R15 ;  /* 0x000000050e0d7224 */ /* 0x000fe400078e020f */
[----:B------:R-:W-:Y:S01]  /*0cd0*/  @!P0 IMAD.IADD R4, R4, 0x1, -R17 ;  /* 0x0000000104048824 */ /* 0x000fe200078e0a11 */
[----:B------:R-:W-:Y:S01]  /*0ce0*/  ISETP.GT.U32.AND P0, PT, R14, R12, PT ;  /* 0x0000000c0e00720c */ /* 0x000fe20003f04070 */
[----:B------:R-:W-:Y:S01]  /*0cf0*/  @!P4 IMAD.IADD R10, R10, 0x1, -R14 ;  /* 0x000000010a0ac824 */ /* 0x000fe200078e0a0e */
[----:B------:R-:W-:Y:S01]  /*0d00*/  ISETP.GT.U32.AND P4, PT, R14, R13, PT ;  /* 0x0000000d0e00720c */ /* 0x000fe20003f84070 */
[----:B------:R-:W-:-:S04]  /*0d10*/  IMAD.HI.U32 R6, R6, R21, RZ ;  /* 0x0000001506067227 */ /* 0x000fc800078e00ff */
[----:B------:R-:W-:Y:S02]  /*0d20*/  IMAD.MOV.U32 R30, RZ, RZ, R4 ;  /* 0x000000ffff1e7224 */ /* 0x000fe400078e0004 */
[----:B------:R-:W-:Y:S02]  /*0d30*/  IMAD.MOV R6, RZ, RZ, -R6 ;  /* 0x000000ffff067224 */ /* 0x000fe400078e0a06 */
[C---:B------:R-:W-:Y:S02]  /*0d40*/  IMAD R15, R14.reuse, R16, R19 ;  /* 0x000000100e0f7224 */ /* 0x040fe400078e0213 */
[----:B------:R-:W-:Y:S01]  /*0d50*/  @!P3 IMAD.MOV R30, RZ, RZ, -R30 ;  /* 0x000000ffff1eb224 */ /* 0x000fe200078e0a1e */
[----:B------:R-:W-:Y:S01]  /*0d60*/  ISETP.GT.U32.AND P3, PT, R14, R8, PT ;  /* 0x000000080e00720c */ /* 0x000fe20003f64070 */
[--C-:B------:R-:W-:Y:S01]  /*0d70*/  @!P5 IMAD.IADD R11, R11, 0x1, -R14.reuse ;  /* 0x000000010b0bd824 */ /* 0x100fe200078e0a0e */
[----:B------:R-:W-:Y:S01]  /*0d80*/  @!P2 LOP3.LUT R30, RZ, R26, RZ, 0x33, !PT ;  /* 0x0000001aff1ea212 */ /* 0x000fe200078e33ff */
[----:B------:R-:W-:Y:S01]  /*0d90*/  IMAD.SHL.U32 R4, R114, 0x200000, RZ ;  /* 0x0020000072047824 */ /* 0x000fe200078e00ff */
[C---:B------:R-:W-:Y:S01]  /*0da0*/  ISETP.GT.U32.AND P2, PT, R14.reuse, R15, PT ;  /* 0x0000000f0e00720c */ /* 0x040fe20003f44070 */
[--C-:B------:R-:W-:Y:S01]  /*0db0*/  @!P1 IMAD.IADD R9, R9, 0x1, -R14.reuse ;  /* 0x0000000109099824 */ /* 0x100fe200078e0a0e */
[C---:B------:R-:W-:Y:S01]  /*0dc0*/  ISETP.GT.U32.AND P5, PT, R14.reuse, R11, PT ;  /* 0x0000000b0e00720c */ /* 0x040fe20003fa4070 */
[----:B------:R-:W-:Y:S01]  /*0dd0*/  IMAD R16, R14, R6, R21 ;  /* 0x000000060e107224 */ /* 0x000fe200078e0215 */
[----:B------:R-:W-:Y:S01]  /*0de0*/  LOP3.LUT R4, R4, 0x600000, RZ, 0xc0, !PT ;  /* 0x0060000004047812 */ /* 0x000fe200078ec0ff */
[--C-:B------:R-:W-:Y:S01]  /*0df0*/  @!P0 IMAD.IADD R12, R12, 0x1, -R14.reuse ;  /* 0x000000010c0c8824 */ /* 0x100fe200078e0a0e */
[C---:B------:R-:W-:Y:S01]  /*0e00*/  ISETP.GT.U32.AND P6, PT, R14.reuse, R9, PT ;  /* 0x000000090e00720c */ /* 0x040fe20003fc4070 */
[--C-:B------:R-:W-:Y:S01]  /*0e10*/  @!P4 IMAD.IADD R13, R13, 0x1, -R14.reuse ;  /* 0x000000010d0dc824 */ /* 0x100fe200078e0a0e */
[----:B------:R-:W-:Y:S01]  /*0e20*/  ISETP.GT.U32.AND P0, PT, R14, R16, PT ;  /* 0x000000100e00720c */ /* 0x000fe20003f04070 */
[----:B------:R-:W-:Y:S01]  /*0e30*/  @!P3 IMAD.IADD R8, R8, 0x1, -R14 ;  /* 0x000000010808b824 */ /* 0x000fe200078e0a0e */
[----:B------:R-:W-:-:S02]  /*0e40*/  R2UR UR10, R4 ;  /* 0x00000000040a72ca */ /* 0x000fc400000e0000 */
[----:B------:R-:W0:Y:S01]  /*0e50*/  LDC.64 R4, c[0x0][0x3a0] ;  /* 0x0000e800ff047b82 */ /* 0x000e220000000a00 */
[C---:B------:R-:W-:Y:S01]  /*0e60*/  ISETP.GT.U32.AND P4, PT, R14.reuse, R13, PT ;  /* 0x0000000d0e00720c */ /* 0x040fe20003f84070 */
[--C-:B------:R-:W-:Y:S01]  /*0e70*/  @!P2 IMAD.IADD R15, R15, 0x1, -R14.reuse ;  /* 0x000000010f0fa824 */ /* 0x100fe200078e0a0e */
[C---:B------:R-:W-:Y:S01]  /*0e80*/  ISETP.GT.U32.AND P1, PT, R14.reuse, R10, PT ;  /* 0x0000000a0e00720c */ /* 0x040fe20003f24070 */
[--C-:B------:R-:W-:Y:S01]  /*0e90*/  @!P5 IMAD.IADD R11, R11, 0x1, -R14.reuse ;  /* 0x000000010b0bd824 */ /* 0x100fe200078e0a0e */
[----:B------:R-:W-:Y:S02]  /*0ea0*/  ISETP.GT.U32.AND P5, PT, R14, R8, PT ;  /* 0x000000080e00720c */ /* 0x000fe40003fa4070 */
[----:B------:R-:W-:Y:S01]  /*0eb0*/  ISETP.GE.AND P2, PT, R22, RZ, PT ;  /* 0x000000ff1600720c */ /* 0x000fe20003f46270 */
[--C-:B------:R-:W-:Y:S01]  /*0ec0*/  @!P6 IMAD.IADD R9, R9, 0x1, -R14.reuse ;  /* 0x000000010909e824 */ /* 0x100fe200078e0a0e */
[----:B------:R-:W-:Y:S01]  /*0ed0*/  ISETP.GT.U32.AND P6, PT, R14, R12, PT ;  /* 0x0000000c0e00720c */ /* 0x000fe20003fc4070 */
[----:B------:R-:W-:Y:S01]  /*0ee0*/  @!P0 IMAD.IADD R16, R16, 0x1, -R14 ;  /* 0x0000000110108824 */ /* 0x000fe200078e0a0e */
[----:B------:R-:W-:-:S02]  /*0ef0*/  ISETP.GE.AND P3, PT, R20, RZ, PT ;  /* 0x000000ff1400720c */ /* 0x000fc40003f66270 */
[C---:B------:R-:W-:Y:S01]  /*0f00*/  ISETP.GT.U32.AND P0, PT, R14.reuse, R15, PT ;  /* 0x0000000f0e00720c */ /* 0x040fe20003f04070 */
[--C-:B------:R-:W-:Y:S01]  /*0f10*/  @!P4 IMAD.IADD R13, R13, 0x1, -R14.reuse ;  /* 0x000000010d0dc824 */ /* 0x100fe200078e0a0e */
[----:B------:R-:W-:Y:S01]  /*0f20*/  ISETP.GT.U32.AND P4, PT, R14, R16, PT ;  /* 0x000000100e00720c */ /* 0x000fe20003f84070 */
[--C-:B------:R-:W-:Y:S01]  /*0f30*/  @!P1 IMAD.IADD R10, R10, 0x1, -R14.reuse ;  /* 0x000000010a0a9824 */ /* 0x100fe200078e0a0e */
[----:B------:R-:W-:Y:S01]  /*0f40*/  ISETP.NE.U32.AND P1, PT, R3, RZ, PT ;  /* 0x000000ff0300720c */ /* 0x000fe20003f25070 */
[----:B------:R-:W-:Y:S01]  /*0f50*/  @!P5 IMAD.IADD R8, R8, 0x1, -R14 ;  /* 0x000000010808d824 */ /* 0x000fe200078e0a0e */
[----:B------:R-:W-:Y:S01]  /*0f60*/  ISETP.GE.AND P5, PT, R24, RZ, PT ;  /* 0x000000ff1800720c */ /* 0x000fe20003fa6270 */
[----:B------:R-:W-:Y:S01]  /*0f70*/  @!P2 IMAD.MOV R10, RZ, RZ, -R10 ;  /* 0x000000ffff0aa224 */ /* 0x000fe200078e0a0a */
[----:B------:R-:W-:Y:S01]  /*0f80*/  ISETP.GE.AND P2, PT, R25, RZ, PT ;  /* 0x000000ff1900720c */ /* 0x000fe20003f46270 */
[----:B------:R-:W-:Y:S01]  /*0f90*/  @!P6 IMAD.IADD R12, R12, 0x1, -R14 ;  /* 0x000000010c0ce824 */ /* 0x000fe200078e0a0e */
[----:B------:R-:W-:Y:S01]  /*0fa0*/  ISETP.GE.AND P6, PT, R7, RZ, PT ;  /* 0x000000ff0700720c */ /* 0x000fe20003fc6270 */
[----:B0-----:R-:W-:-:S02]  /*0fb0*/  VIADD R7, R4, 0xfffffff0 ;  /* 0xfffffff004077836 */ /* 0x001fc40000000000 */
[----:B------:R-:W-:Y:S01]  /*0fc0*/  @!P3 IMAD.MOV R9, RZ, RZ, -R9 ;  /* 0x000000ffff09b224 */ /* 0x000fe200078e0a09 */
[----:B------:R-:W-:Y:S01]  /*0fd0*/  ISETP.GE.AND P3, PT, R18, RZ, PT ;  /* 0x000000ff1200720c */ /* 0x000fe20003f66270 */
[--C-:B------:R-:W-:Y:S01]  /*0fe0*/  @!P0 IMAD.IADD R15, R15, 0x1, -R14.reuse ;  /* 0x000000010f0f8824 */ /* 0x100fe200078e0a0e */
[----:B------:R-:W-:Y:S01]  /*0ff0*/  ISETP.GE.AND P0, PT, R28, RZ, PT ;  /* 0x000000ff1c00720c */ /* 0x000fe20003f06270 */
[----:B------:R-:W-:Y:S01]  /*1000*/  @!P4 IMAD.IADD R16, R16, 0x1, -R14 ;  /* 0x000000011010c824 */ /* 0x000fe200078e0a0e */
[----:B------:R-:W-:Y:S01]  /*1010*/  ISETP.GE.U32.AND P4, PT, R7, 0x7fffffb1, PT ;  /* 0x7fffffb10700780c */ /* 0x000fe20003f86070 */
[----:B------:R-:W-:Y:S02]  /*1020*/  IMAD.MOV.U32 R6, RZ, RZ, R12 ;  /* 0x000000ffff067224 */ /* 0x000fe400078e000c */
[C---:B------:R-:W-:Y:S02]  /*1030*/  VIADD R3, R4.reuse, 0xfffffffe ;  /* 0xfffffffe04037836 */ /* 0x040fe40000000000 */
[----:B------:R-:W-:-:S02]  /*1040*/  VIADD R7, R4, 0xffffffec ;  /* 0xffffffec04077836 */ /* 0x000fc40000000000 */
[----:B------:R-:W-:Y:S02]  /*1050*/  @!P5 IMAD.MOV R11, RZ, RZ, -R11 ;  /* 0x000000ffff0bd224 */ /* 0x000fe400078e0a0b */
[----:B------:R-:W-:Y:S01]  /*1060*/  @!P2 IMAD.MOV R6, RZ, RZ, -R6 ;  /* 0x000000ffff06a224 */ /* 0x000fe200078e0a06 */
[----:B------:R-:W-:Y:S01]  /*1070*/  ISETP.GE.U32.AND P2, PT, R3, 0x7fffffbf, PT ;  /* 0x7fffffbf0300780c */ /* 0x000fe20003f46070 */
[----:B------:R-:W-:Y:S01]  /*1080*/  IMAD.MOV.U32 R14, RZ, RZ, R13 ;  /* 0x000000ffff0e7224 */ /* 0x000fe200078e000d */
[----:B------:R-:W-:Y:S01]  /*1090*/  ISETP.GE.U32.AND P5, PT, R7, 0x7fffffad, PT ;  /* 0x7fffffad0700780c */ /* 0x000fe20003fa6070 */
[C---:B------:R-:W-:Y:S02]  /*10a0*/  VIADD R3, R4.reuse, 0xffffffed ;  /* 0xffffffed04037836 */ /* 0x040fe40000000000 */
[C---:B------:R-:W-:Y:S02]  /*10b0*/  VIADD R7, R4.reuse, 0xffffffee ;  /* 0xffffffee04077836 */ /* 0x040fe40000000000 */
[----:B------:R-:W-:-:S02]  /*10c0*/  VIADD R12, R4, 0xffffffef ;  /* 0xffffffef040c7836 */ /* 0x000fc40000000000 */
[----:B------:R-:W-:Y:S01]  /*10d0*/  @!P3 IMAD.MOV R14, RZ, RZ, -R14 ;  /* 0x000000ffff0eb224 */ /* 0x000fe200078e0a0e */
[----:B------:R-:W-:Y:S01]  /*10e0*/  ISETP.GE.U32.AND P3, PT, R3, 0x7fffffae, PT ;  /* 0x7fffffae0300780c */ /* 0x000fe20003f66070 */
[----:B------:R-:W-:Y:S01]  /*10f0*/  @!P0 IMAD.MOV R15, RZ, RZ, -R15 ;  /* 0x000000ffff0f8224 */ /* 0x000fe200078e0a0f */
[----:B------:R-:W-:Y:S01]  /*1100*/  ISETP.GE.U32.AND P0, PT, R7, 0x7fffffaf, PT ;  /* 0x7fffffaf0700780c */ /* 0x000fe20003f06070 */
[C---:B------:R-:W-:Y:S01]  /*1110*/  VIADD R3, R4.reuse, 0xffffffe8 ;  /* 0xffffffe804037836 */ /* 0x040fe20000000000 */
[----:B------:R-:W-:Y:S01]  /*1120*/  SEL R7, RZ, 0x1, P5 ;  /* 0x00000001ff077807 */ /* 0x000fe20002800000 */
[----:B------:R-:W-:Y:S01]  /*1130*/  VIADD R13, R4, 0xffffffea ;  /* 0xffffffea040d7836 */ /* 0x000fe20000000000 */
[----:B------:R-:W-:Y:S01]  /*1140*/  ISETP.GE.U32.AND P5, PT, R12, 0x7fffffb0, PT ;  /* 0x7fffffb00c00780c */ /* 0x000fe20003fa6070 */
[C---:B------:R-:W-:Y:S01]  /*1150*/  VIADD R12, R4.reuse, 0xffffffe9 ;  /* 0xffffffe9040c7836 */ /* 0x040fe20000000000 */
[----:B------:R-:W-:Y:S01]  /*1160*/  SEL R18, RZ, 0x1fffe, P3 ;  /* 0x0001fffeff127807 */ /* 0x000fe20001800000 */
[C---:B------:R-:W-:Y:S01]  /*1170*/  VIADD R19, R4.reuse, 0xffffffeb ;  /* 0xffffffeb04137836 */ /* 0x040fe20000000000 */
[----:B------:R-:W-:Y:S01]  /*1180*/  ISETP.GE.U32.AND P3, PT, R3, 0x7fffffa9, PT ;  /* 0x7fffffa90300780c */ /* 0x000fe20003f66070 */
[----:B------:R-:W-:Y:S01]  /*1190*/  @!P6 IMAD.MOV R8, RZ, RZ, -R8 ;  /* 0x000000ffff08e224 */ /* 0x000fe200078e0a08 */
[----:B------:R-:W-:Y:S01]  /*11a0*/  SEL R3, RZ, 0x4, P0 ;  /* 0x00000004ff037807 */ /* 0x000fe20000000000 */
[----:B------:R-:W-:Y:S01]  /*11b0*/  VIADD R21, R4, 0xffffffe6 ;  /* 0xffffffe604157836 */ /* 0x000fe20000000000 */
[----:B------:R-:W-:Y:S01]  /*11c0*/  ISETP.GE.U32.AND P0, PT, R12, 0x7fffffaa, PT ;  /* 0x7fffffaa0c00780c */ /* 0x000fe20003f06070 */
[C---:B------:R-:W-:Y:S01]  /*11d0*/  VIADD R25, R4.reuse, 0xffffffe2 ;  /* 0xffffffe204197836 */ /* 0x040fe20000000000 */
[----:B------:R-:W-:Y:S01]  /*11e0*/  SEL R12, RZ, 0x7fff8, P5 ;  /* 0x0007fff8ff0c7807 */ /* 0x000fe20002800000 */
[----:B------:R-:W-:Y:S01]  /*11f0*/  IMAD.IADD R7, R7, 0x1, R18 ;  /* 0x0000000107077824 */ /* 0x000fe200078e0212 */
[----:B------:R-:W-:Y:S01]  /*1200*/  ISETP.GE.U32.AND P5, PT, R13, 0x7fffffab, PT ;  /* 0x7fffffab0d00780c */ /* 0x000fe20003fa6070 */
[C---:B------:R-:W-:Y:S01]  /*1210*/  VIADD R13, R4.reuse, 0xffffffe4 ;  /* 0xffffffe4040d7836 */ /* 0x040fe20000000000 */
[----:B------:R-:W-:Y:S01]  /*1220*/  SEL R17, RZ, 0x1, P3 ;  /* 0x00000001ff117807 */ /* 0x000fe20001800000 */
[C---:B------:R-:W-:Y:S01]  /*1230*/  VIADD R29, R4.reuse, 0xfffffffd ;  /* 0xfffffffd041d7836 */ /* 0x040fe20000000000 */
[----:B------:R-:W-:Y:S01]  /*1240*/  ISETP.GE.U32.AND P3, PT, R19, 0x7fffffac, PT ;  /* 0x7fffffac1300780c */ /* 0x000fe20003f66070 */
[C---:B------:R-:W-:Y:S01]  /*1250*/  VIADD R19, R4.reuse, 0xffffffe5 ;  /* 0xffffffe504137836 */ /* 0x040fe20000000000 */
[----:B------:R-:W-:Y:S01]  /*1260*/  ISETP.GE.AND P6, PT, R23, RZ, PT ;  /* 0x000000ff1700720c */ /* 0x000fe20003fc6270 */
[C---:B------:R-:W-:Y:S01]  /*1270*/  VIADD R23, R4.reuse, 0xffffffe7 ;  /* 0xffffffe704177836 */ /* 0x040fe20000000000 */
[----:B------:R-:W-:Y:S01]  /*1280*/  SEL R22, RZ, 0x1fffe, P0 ;  /* 0x0001fffeff167807 */ /* 0x000fe20000000000 */
[----:B------:R-:W-:Y:S01]  /*1290*/  VIADD R31, R4, 0xfffffffb ;  /* 0xfffffffb041f7836 */ /* 0x000fe20000000000 */
[----:B------:R-:W-:Y:S01]  /*12a0*/  ISETP.GE.U32.AND P0, PT, R13, 0x7fffffa5, PT ;  /* 0x7fffffa50d00780c */ /* 0x000fe20003f06070 */
[----:B------:R-:W-:Y:S01]  /*12b0*/  IMAD R51, R30, R5, RZ ;  /* 0x000000051e337224 */ /* 0x000fe200078e02ff */
[----:B------:R-:W-:Y:S01]  /*12c0*/  SEL R13, RZ, 0x4, P5 ;  /* 0x00000004ff0d7807 */ /* 0x000fe20002800000 */
[----:B------:R-:W-:Y:S01]  /*12d0*/  IMAD.IADD R17, R17, 0x1, R22 ;  /* 0x0000000111117824 */ /* 0x000fe200078e0216 */
[----:B------:R-:W-:-:S02]  /*12e0*/  SEL R20, RZ, 0x7fff8, P3 ;  /* 0x0007fff8ff147807 */ /* 0x000fc40001800000 */
[----:B------:R-:W-:Y:S01]  /*12f0*/  ISETP.GE.U32.AND P5, PT, R19, 0x7fffffa6, PT ;  /* 0x7fffffa61300780c */ /* 0x000fe20003fa6070 */
[C---:B------:R-:W-:Y:S01]  /*1300*/  VIADD R19, R4.reuse, 0xffffffe1 ;  /* 0xffffffe104137836 */ /* 0x040fe20000000000 */
[----:B------:R-:W-:Y:S01]  /*1310*/  ISETP.GE.U32.AND P3, PT, R21, 0x7fffffa7, PT ;  /* 0x7fffffa71500780c */ /* 0x000fe20003f66070 */
[----:B------:R-:W-:Y:S01]  /*1320*/  @!P6 IMAD.MOV R16, RZ, RZ, -R16 ;  /* 0x000000ffff10e224 */ /* 0x000fe200078e0a10 */
[----:B------:R-:W-:Y:S02]  /*1330*/  SEL R21, RZ, 0x1, P0 ;  /* 0x00000001ff157807 */ /* 0x000fe40000000000 */
[----:B------:R-:W-:Y:S01]  /*1340*/  ISETP.GE.U32.AND P0, PT, R23, 0x7fffffa8, PT ;  /* 0x7fffffa81700780c */ /* 0x000fe20003f06070 */
[----:B------:R-:W-:Y:S01]  /*1350*/  VIADD R23, R4, 0xffffffe0 ;  /* 0xffffffe004177836 */ /* 0x000fe20000000000 */
[----:B------:R-:W-:Y:S02]  /*1360*/  SEL R26, RZ, 0x1fffe, P5 ;  /* 0x0001fffeff1a7807 */ /* 0x000fe40002800000 */
[----:B------:R-:W-:-:S02]  /*1370*/  ISETP.GE.U32.AND P5, PT, R19, 0x7fffffa2, PT ;  /* 0x7fffffa21300780c */ /* 0x000fc40003fa6070 */
[----:B------:R-:W-:Y:S01]  /*1380*/  SEL R19, RZ, 0x4, P3 ;  /* 0x00000004ff137807 */ /* 0x000fe20001800000 */
[----:B------:R-:W-:Y:S01]  /*1390*/  IMAD.IADD R21, R21, 0x1, R26 ;  /* 0x0000000115157824 */ /* 0x000fe200078e021a */
[----:B------:R-:W-:Y:S01]  /*13a0*/  ISETP.GE.U32.AND P3, PT, R23, 0x7fffffa1, PT ;  /* 0x7fffffa11700780c */ /* 0x000fe20003f66070 */
[----:B------:R-:W-:Y:S01]  /*13b0*/  VIADD R23, R4, 0xffffffe3 ;  /* 0xffffffe304177836 */ /* 0x000fe20000000000 */
[----:B------:R-:W-:Y:S02]  /*13c0*/  SEL R24, RZ, 0x7fff8, P0 ;  /* 0x0007fff8ff187807 */ /* 0x000fe40000000000 */
[----:B------:R-:W-:Y:S02]  /*13d0*/  ISETP.GE.U32.AND P0, PT, R25, 0x7fffffa3, PT ;  /* 0x7fffffa31900780c */ /* 0x000fe40003f06070 */
[----:B------:R-:W-:Y:S02]  /*13e0*/  SEL R28, RZ, 0x1fffe, P5 ;  /* 0x0001fffeff1c7807 */ /* 0x000fe40002800000 */
[----:B------:R-:W-:-:S02]  /*13f0*/  SEL R25, RZ, 0x1, P3 ;  /* 0x00000001ff197807 */ /* 0x000fc40001800000 */
[----:B------:R-:W-:Y:S02]  /*1400*/  ISETP.GE.U32.AND P5, PT, R23, 0x7fffffa4, PT ;  /* 0x7fffffa41700780c */ /* 0x000fe40003fa6070 */
[----:B------:R-:W-:Y:S01]  /*1410*/  SEL R23, RZ, 0x4, P0 ;  /* 0x00000004ff177807 */ /* 0x000fe20000000000 */
[----:B------:R-:W-:Y:S01]  /*1420*/  IMAD.IADD R25, R25, 0x1, R28 ;  /* 0x0000000119197824 */ /* 0x000fe200078e021c */
[----:B------:R-:W-:Y:S02]  /*1430*/  SEL R28, RZ, 0x7fff8, P5 ;  /* 0x0007fff8ff1c7807 */ /* 0x000fe40002800000 */
[----:B------:R-:W-:Y:S02]  /*1440*/  LOP3.LUT R17, R17, 0x3, RZ, 0xc0, !PT ;  /* 0x0000000311117812 */ /* 0x000fe400078ec0ff */
[----:B------:R-:W-:Y:S02]  /*1450*/  LOP3.LUT R25, R25, 0x3, RZ, 0xc0, !PT ;  /* 0x0000000319197812 */ /* 0x000fe400078ec0ff */
[----:B------:R-:W-:-:S02]  /*1460*/  LOP3.LUT R21, R21, 0x3, RZ, 0xc0, !PT ;  /* 0x0000000315157812 */ /* 0x000fc400078ec0ff */
[----:B------:R-:W-:Y:S02]  /*1470*/  IADD3 R23, PT, PT, R25, R28, R23 ;  /* 0x0000001c19177210 */ /* 0x000fe40007ffe017 */
[----:B------:R-:W-:Y:S02]  /*1480*/  LOP3.LUT R7, R7, 0x3, RZ, 0xc0, !PT ;  /* 0x0000000307077812 */ /* 0x000fe400078ec0ff */
[----:B------:R-:W-:Y:S02]  /*1490*/  IADD3 R13, PT, PT, R17, R20, R13 ;  /* 0x00000014110d7210 */ /* 0x000fe40007ffe00d */
[----:B------:R-:W-:Y:S02]  /*14a0*/  IADD3 R19, PT, PT, R21, R24, R19 ;  /* 0x0000001815137210 */ /* 0x000fe40007ffe013 */
[----:B------:R-:W-:Y:S02]  /*14b0*/  LOP3.LUT R18, R23, 0xf, RZ, 0xc0, !PT ;  /* 0x0000000f17127812 */ /* 0x000fe400078ec0ff */
[----:B------:R-:W-:Y:S01]  /*14c0*/  IADD3 R7, PT, PT, R7, R12, R3 ;  /* 0x0000000c07077210 */ /* 0x000fe20007ffe003 */
[----:B------:R-:W-:Y:S01]  /*14d0*/  IMAD.SHL.U32 R12, R13, 0x100, RZ ;  /* 0x000001000d0c7824 */ /* 0x000fe200078e00ff */
[----:B------:R-:W-:Y:S01]  /*14e0*/  ISETP.NE.AND P6, PT, R27, RZ, PT ;  /* 0x000000ff1b00720c */ /* 0x000fe20003fc5270 */
[----:B------:R-:W-:Y:S01]  /*14f0*/  IMAD R18, R19, 0x10, R18 ;  /* 0x0000001013127824 */ /* 0x000fe200078e0212 */
[----:B------:R-:W-:-:S02]  /*1500*/  LOP3.LUT R3, RZ, R27, RZ, 0x33, !PT ;  /* 0x0000001bff037212 */ /* 0x000fc400078e33ff */
[----:B------:R-:W-:Y:S02]  /*1510*/  LOP3.LUT R12, R12, 0xf00, RZ, 0xe2, !PT ;  /* 0x00000f000c0c7812 */ /* 0x000fe400078ee2ff */
[----:B------:R-:W-:Y:S02]  /*1520*/  LOP3.LUT R18, R18, 0xff, RZ, 0xc0, !PT ;  /* 0x000000ff12127812 */ /* 0x000fe400078ec0ff */
[----:B------:R-:W-:Y:S01]  /*1530*/  ISETP.GE.U32.AND P0, PT, R29, 0x7fffffbe, PT ;  /* 0x7fffffbe1d00780c */ /* 0x000fe20003f06070 */
[----:B------:R-:W-:Y:S01]  /*1540*/  IMAD R7, R7, 0x1000, R12 ;  /* 0x0000100007077824 */ /* 0x000fe200078e020c */
[----:B------:R-:W-:Y:S02]  /*1550*/  ISETP.GE.U32.AND P5, PT, R31, 0x7fffffbc, PT ;  /* 0x7fffffbc1f00780c */ /* 0x000fe40003fa6070 */
[----:B------:R-:W-:Y:S01]  /*1560*/  SEL R8, R3, R8, !P6 ;  /* 0x0000000803087207 */ /* 0x000fe20007000000 */
[----:B------:R-:W-:Y:S01]  /*1570*/  IMAD.IADD R36, R7, 0x1, R18 ;  /* 0x0000000107247824 */ /* 0x000fe200078e0212 */
[----:B------:R-:W-:-:S02]  /*1580*/  SEL R9, R3, R9, !P6 ;  /* 0x0000000903097207 */ /* 0x000fc40007000000 */
[C---:B------:R-:W-:Y:S02]  /*1590*/  SEL R10, R3.reuse, R10, !P6 ;  /* 0x0000000a030a7207 */ /* 0x040fe40007000000 */
[C---:B------:R-:W-:Y:S02]  /*15a0*/  SEL R12, R3.reuse, R11, !P6 ;  /* 0x0000000b030c7207 */ /* 0x040fe40007000000 */
[C---:B------:R-:W-:Y:S02]  /*15b0*/  SEL R13, R3.reuse, R6, !P6 ;  /* 0x00000006030d7207 */ /* 0x040fe40007000000 */
[C---:B------:R-:W-:Y:S02]  /*15c0*/  SEL R14, R3.reuse, R14, !P6 ;  /* 0x0000000e030e7207 */ /* 0x040fe40007000000 */
[C---:B------:R-:W-:Y:S02]  /*15d0*/  SEL R15, R3.reuse, R15, !P6 ;  /* 0x0000000f030f7207 */ /* 0x040fe40007000000 */
[----:B------:R-:W-:Y:S01]  /*15e0*/  SEL R16, R3, R16, !P6 ;  /* 0x0000001003107207 */ /* 0x000fe20007000000 */
[----:B---3--:R-:W-:Y:S06]  /*15f0*/  BRA.U UP0, `(.L_x_5) ;  /* 0x0000000100187547 */ /* 0x008fec000b800000 */
[----:B------:R-:W-:Y:S01]  /*1600*/  ELECT P6, URZ, PT ;  /* 0x0000000000ff782f */ /* 0x000fe200038c0000 */
[----:B------:R-:W-:Y:S01]  /*1610*/  IMAD.MOV.U32 R3, RZ, RZ, 0x1 ;  /* 0x00000001ff037424 */ /* 0x000fe200078e00ff */
[----:B------:R-:W-:Y:S01]  /*1620*/  UMOV UR5, 0x40 ;  /* 0x0000004000057882 */ /* 0x000fe20000000000 */
[----:B------:R-:W-:Y:S01]  /*1630*/  UVIRTCOUNT.DEALLOC.SMPOOL 0x80 ;  /* 0x000000800000784c */ /* 0x000fe20000000000 */
[----:B------:R-:W-:-:S09]  /*1640*/  ULEA UR5, UR4, UR5, 0x18 ;  /* 0x0000000504057291 */ /* 0x000fd2000f8ec0ff */
[----:B------:R0:W-:Y:S03]  /*1650*/  @P6 STS.U8 [UR5], R3 ;  /* 0x00000003ff006988 */ /* 0x0001e60008000005 */
.L_x_5:
[----:B------:R-:W-:Y:S01]  /*1660*/  UIADD3 UR10, UPT, UPT, UR8, UR10, URZ ;  /* 0x0000000a080a7290 */ /* 0x000fe2000fffe0ff */
[----:B------:R-:W-:Y:S01]  /*1670*/  IMAD.SHL.U32 R50, R51, 0x2, RZ ;  /* 0x0000000233327824 */ /* 0x000fe200078e00ff */
[----:B------:R-:W-:Y:S01]  /*1680*/  VOTEU.ALL UP1, P1 ;  /* 0x0000000000ff7886 */ /* 0x000fe20000820000 */
[----:B------:R-:W-:Y:S01]  /*1690*/  UIADD3 UR6, UPT, UPT, UR9, 0x1000, URZ ;  /* 0x0000100009067890 */ /* 0x000fe2000fffe0ff */
[----:B------:R-:W-:Y:S01]  /*16a0*/  IMAD R73, R150, 0x1e, RZ ;  /* 0x0000001e96497824 */ /* 0x000fe200078e02ff */
[----:B------:R-:W-:Y:S01]  /*16b0*/  VOTEU.ALL UP2, P1 ;  /* 0x0000000000ff7886 */ /* 0x000fe20000840000 */
[----:B------:R-:W-:Y:S01]  /*16c0*/  IADD3 R6, P6, PT, R50, UR12, RZ ;  /* 0x0000000c32067c10 */ /* 0x000fe2000ffde0ff */
[----:B0-----:R-:W-:Y:S01]  /*16d0*/  IMAD R3, R150, 0xf, RZ ;  /* 0x0000000f96037824 */ /* 0x001fe200078e02ff */
[----:B------:R-:W-:-:S04]  /*16e0*/  @!UP1 UIADD3 UR4, UPT, UPT, -UR7, 0x100000, URZ ;  /* 0x0010000007049890 */ /* 0x000fc8000fffe1ff */
[----:B------:R-:W-:Y:S02]  /*16f0*/  @!UP1 USHF.L.U32 UR5, UR4, 0xb, URZ ;  /* 0x0000000b04059899 */ /* 0x000fe400080006ff */
[----:B------:R-:W-:Y:S01]  /*1700*/  @!UP1 USHF.L.U32 UR4, UR4, 0x1, URZ ;  /* 0x0000000104049899 */ /* 0x000fe200080006ff */
[----:B------:R-:W-:Y:S01]  /*1710*/  STTM.x16 tmem[UR10], RZ ;  /* 0x000000ff000079ed */ /* 0x000fe2000824000a */
[----:B------:R-:W0:Y:S02]  /*1720*/  FENCE.VIEW.ASYNC.T ;  /* 0x00000000000073c6 */ /* 0x000e240000000200 */
[----:B0-----:R-:W-:Y:S01]  /*1730*/  BAR.SYNC.DEFER_BLOCKING 0x0 ;  /* 0x0000000000007b1d */ /* 0x001fe20000010000 */
[----:B------:R-:W-:Y:S01]  /*1740*/  LEA.HI.X.SX32 R7, R51, UR13, 0x1, P6 ;  /* 0x0000000d33077c11 */ /* 0x000fe2000b0f0eff */
[----:B------:R-:W-:Y:S01]  /*1750*/  IMAD.SHL.U32 R49, R150, 0x2, RZ ;  /* 0x0000000296317824 */ /* 0x000fe200078e00ff */
[----:B------:R-:W-:Y:S02]  /*1760*/  IADD3 R18, P6, PT, R73, R6, RZ ;  /* 0x0000000649127210 */ /* 0x000fe40007fde0ff */
[----:B------:R-:W-:-:S02]  /*1770*/  PRMT R11, RZ, 0x7610, R11 ;  /* 0x00007610ff0b7816 */ /* 0x000fc4000000000b */
[----:B------:R-:W-:Y:S01]  /*1780*/  LEA.HI.X.SX32 R19, R3, R7, 0x1, P6 ;  /* 0x0000000703137211 */ /* 0x000fe200030f0eff */
[----:B------:R-:W0:Y:S02]  /*1790*/  FENCE.VIEW.ASYNC.S ;  /* 0x00000000000073c6 */ /* 0x000e240000000000 */
[----:B0-----:R0:W1:Y:S02]  /*17a0*/  @!UP2 SYNCS.EXCH.64 URZ, [UR6], UR4 ;  /* 0x0000000406ffa5b2 */ /* 0x0010640008000100 */
[----:B-1----:R-:W-:Y:S01]  /*17b0*/  BAR.SYNC.DEFER_BLOCKING 0x0 ;  /* 0x0000000000007b1d */ /* 0x002fe20000010000 */
[----:B------:R-:W-:Y:S01]  /*17c0*/  IADD3 R20, P6, PT, R49, R6, RZ ;  /* 0x0000000631147210 */ /* 0x000fe20007fde0ff */
[----:B------:R-:W-:Y:S01]  /*17d0*/  VIADD R3, R4, 0xfffffff5 ;  /* 0xfffffff504037836 */ /* 0x000fe20000000000 */
[----:B------:R-:W-:Y:S02]  /*17e0*/  LOP3.LUT R36, R36, 0xffff, RZ, 0xc0, !PT ;  /* 0x0000ffff24247812 */ /* 0x000fe400078ec0ff */
[----:B------:R-:W-:-:S02]  /*17f0*/  PRMT R5, RZ, 0x7610, R5 ;  /* 0x00007610ff057816 */ /* 0x000fc40000000005 */
[CC--:B------:R-:W-:Y:S01]  /*1800*/  LEA.HI.X.SX32 R21, R150.reuse, R7.reuse, 0x1, P6 ;  /* 0x0000000796157211 */ /* 0x0c0fe200030f0eff */
[C---:B------:R-:W-:Y:S01]  /*1810*/  IMAD R69, R150.reuse, 0x22, RZ ;  /* 0x0000002296457824 */ /* 0x040fe200078e02ff */
[C---:B------:R-:W-:Y:S02]  /*1820*/  LEA R22, P6, R150.reuse, R6, 0x2 ;  /* 0x0000000696167211 */ /* 0x040fe400078c10ff */
[----:B------:R-:W-:Y:S01]  /*1830*/  PRMT R17, RZ, 0x7610, R17 ;  /* 0x00007610ff117816 */ /* 0x000fe20000000011 */
[C---:B------:R-:W-:Y:S01]  /*1840*/  IMAD.SHL.U32 R48, R150.reuse, 0x4, RZ ;  /* 0x0000000496307824 */ /* 0x040fe200078e00ff */
[----:B------:R-:W-:Y:S01]  /*1850*/  LEA.HI.X.SX32 R23, R49, R7, 0x1, P6 ;  /* 0x0000000731177211 */ /* 0x000fe200030f0eff */
[C---:B------:R-:W-:Y:S02]  /*1860*/  IMAD R71, R150.reuse, 0x24, RZ ;  /* 0x0000002496477824 */ /* 0x040fe400078e02ff */
[C---:B------:R-:W-:Y:S02]  /*1870*/  IMAD R81, R150.reuse, 0x12, RZ ;  /* 0x0000001296517824 */ /* 0x040fe400078e02ff */
[----:B------:R-:W-:-:S02]  /*1880*/  IMAD R67, R150, 0x26, RZ ;  /* 0x0000002696437824 */ /* 0x000fc400078e02ff */
[C---:B------:R-:W-:Y:S02]  /*1890*/  IMAD R29, R150.reuse, 0x14, RZ ;  /* 0x00000014961d7824 */ /* 0x040fe400078e02ff */
[C---:B------:R-:W-:Y:S02]  /*18a0*/  IMAD R47, R150.reuse, 0xa, RZ ;  /* 0x0000000a962f7824 */ /* 0x040fe400078e02ff */
[C---:B------:R-:W-:Y:S01]  /*18b0*/  IMAD R61, R150.reuse, 0x28, RZ ;  /* 0x00000028963d7824 */ /* 0x040fe200078e02ff */
[----:B------:R1:W5:Y:S01]  /*18c0*/  @!P4 LDG.E.U16 R11, desc[UR22][R18.64] ;  /* 0x00000016120bc981 */ /* 0x000362000c1e1500 */
[----:B------:R-:W-:Y:S01]  /*18d0*/  ISETP.GE.U32.AND P4, PT, R3, 0x7fffffb6, PT ;  /* 0x7fffffb60300780c */ /* 0x000fe20003f86070 */
[C---:B------:R-:W-:Y:S01]  /*18e0*/  IMAD R63, R150.reuse, 0x2a, RZ ;  /* 0x0000002a963f7824 */ /* 0x040fe200078e02ff */
[----:B------:R-:W-:Y:S01]  /*18f0*/  SHF.R.U32.HI R3, RZ, 0xe, R36 ;  /* 0x0000000eff037819 */ /* 0x000fe20000011624 */
[----:B------:R2:W5:Y:S01]  /*1900*/  @!P2 LDG.E.U16 R5, desc[UR22][R20.64] ;  /* 0x000000161405a981 */ /* 0x000562000c1e1500 */
[----:B------:R-:W-:Y:S01]  /*1910*/  IADD3 R26, P6, PT, R69, R6, RZ ;  /* 0x00000006451a7210 */ /* 0x000fe20007fde0ff */
[C---:B------:R-:W-:Y:S01]  /*1920*/  IMAD R46, R150.reuse, 0x5, RZ ;  /* 0x00000005962e7824 */ /* 0x040fe200078e02ff */
[----:B------:R-:W-:Y:S01]  /*1930*/  LOP3.LUT P2, RZ, R3, 0x1, RZ, 0xc0, !PT ;  /* 0x0000000103ff7812 */ /* 0x000fe2000784c0ff */
[----:B------:R-:W-:-:S02]  /*1940*/  IMAD R3, R150, 0x11, RZ ;  /* 0x0000001196037824 */ /* 0x000fc400078e02ff */
[C---:B------:R-:W-:Y:S01]  /*1950*/  IMAD R65, R150.reuse, 0x2c, RZ ;  /* 0x0000002c96417824 */ /* 0x040fe200078e02ff */
[----:B-1----:R-:W-:Y:S01]  /*1960*/  PRMT R19, RZ, 0x7610, R19 ;  /* 0x00007610ff137816 */ /* 0x002fe20000000013 */
[C---:B------:R-:W-:Y:S01]  /*1970*/  IMAD R85, R150.reuse, 0x16, RZ ;  /* 0x0000001696557824 */ /* 0x040fe200078e02ff */
[-C--:B------:R-:W-:Y:S01]  /*1980*/  LEA.HI.X.SX32 R27, R3, R7.reuse, 0x1, P6 ;  /* 0x00000007031b7211 */ /* 0x080fe200030f0eff */
[C---:B------:R-:W-:Y:S01]  /*1990*/  IMAD R59, R150.reuse, 0x2e, RZ ;  /* 0x0000002e963b7824 */ /* 0x040fe200078e02ff */
[--C-:B------:R-:W-:Y:S01]  /*19a0*/  SHF.R.U32.HI R18, RZ, 0xd, R36.reuse ;  /* 0x0000000dff127819 */ /* 0x100fe20000011624 */
[C---:B------:R-:W-:Y:S01]  /*19b0*/  IMAD R37, R150.reuse, 0x18, RZ ;  /* 0x0000001896257824 */ /* 0x040fe200078e02ff */
[CC--:B------:R-:W-:Y:S01]  /*19c0*/  LEA R24, P6, R150.reuse, R6.reuse, 0x3 ;  /* 0x0000000696187211 */ /* 0x0c0fe200078c18ff */
[----:B------:R1:W5:Y:S01]  /*19d0*/  @!P0 LDG.E.U16 R19, desc[UR22][R22.64] ;  /* 0x0000001616138981 */ /* 0x000362000c1e1500 */
[----:B------:R-:W-:Y:S01]  /*19e0*/  SHF.R.U32.HI R3, RZ, 0xc, R36 ;  /* 0x0000000cff037819 */ /* 0x000fe20000011624 */
[----:B------:R-:W-:Y:S01]  /*19f0*/  IMAD R45, R150, 0xc, RZ ;  /* 0x0000000c962d7824 */ /* 0x000fe200078e02ff */
[----:B--2---:R-:W-:Y:S01]  /*1a00*/  PRMT R20, RZ, 0x7610, R20 ;  /* 0x00007610ff147816 */ /* 0x004fe20000000014 */
[----:B------:R2:W5:Y:S01]  /*1a10*/  @P2 LDG.E.U16 R17, desc[UR22][R26.64] ;  /* 0x000000161a112981 */ /* 0x000562000c1e1500 */
[----:B------:R-:W-:Y:S01]  /*1a20*/  LOP3.LUT P0, RZ, R18, 0x1, RZ, 0xc0, !PT ;  /* 0x0000000112ff7812 */ /* 0x000fe2000780c0ff */
[----:B------:R-:W-:Y:S01]  /*1a30*/  IMAD R53, R150, 0x30, RZ ;  /* 0x0000003096357824 */ /* 0x000fe200078e02ff */
[-C--:B------:R-:W-:Y:S01]  /*1a40*/  LEA.HI.X.SX32 R25, R48, R7.reuse, 0x1, P6 ;  /* 0x0000000730197211 */ /* 0x080fe200030f0eff */
[----:B------:R-:W-:Y:S01]  /*1a50*/  IMAD R44, R150, 0x6, RZ ;  /* 0x00000006962c7824 */ /* 0x000fe200078e02ff */
[----:B------:R-:W-:Y:S01]  /*1a60*/  LOP3.LUT P2, RZ, R3, 0x1, RZ, 0xc0, !PT ;  /* 0x0000000103ff7812 */ /* 0x000fe2000784c0ff */
[----:B------:R-:W-:Y:S01]  /*1a70*/  VIADD R3, R4, 0xfffffffa ;  /* 0xfffffffa04037836 */ /* 0x000fe20000000000 */
[-C--:B-1----:R-:W-:Y:S01]  /*1a80*/  IADD3 R22, P6, PT, R71, R6.reuse, RZ ;  /* 0x0000000647167210 */ /* 0x082fe20007fde0ff */
[----:B------:R1:W5:Y:S01]  /*1a90*/  @!P5 LDG.E.U16 R20, desc[UR22][R24.64] ;  /* 0x000000161814d981 */ /* 0x000362000c1e1500 */
[----:B------:R-:W-:Y:S01]  /*1aa0*/  PRMT R18, RZ, 0x7610, R18 ;  /* 0x00007610ff127816 */ /* 0x000fe20000000012 */
[C---:B------:R-:W-:Y:S01]  /*1ab0*/  IMAD R43, R150.reuse, 0x3, RZ ;  /* 0x00000003962b7824 */ /* 0x040fe200078e02ff */
[----:B------:R-:W-:Y:S01]  /*1ac0*/  ISETP.GE.U32.AND P5, PT, R3, 0x7fffffbb, PT ;  /* 0x7fffffbb0300780c */ /* 0x000fe20003fa6070 */
[C---:B------:R-:W-:Y:S01]  /*1ad0*/  IMAD R3, R150.reuse, 0x13, RZ ;  /* 0x0000001396037824 */ /* 0x040fe200078e02ff */
[-C--:B------:R-:W-:Y:S01]  /*1ae0*/  LEA.HI.X.SX32 R23, R81, R7.reuse, 0x1, P6 ;  /* 0x0000000751177211 */ /* 0x080fe200030f0eff */
[C---:B------:R-:W-:Y:S01]  /*1af0*/  IMAD R55, R150.reuse, 0x34, RZ ;  /* 0x0000003496377824 */ /* 0x040fe200078e02ff */
[-C--:B--2---:R-:W-:Y:S01]  /*1b00*/  IADD3 R26, P6, PT, R67, R6.reuse, RZ ;  /* 0x00000006431a7210 */ /* 0x084fe20007fde0ff */
[C---:B------:R-:W-:Y:S01]  /*1b10*/  IMAD R87, R150.reuse, 0x1a, RZ ;  /* 0x0000001a96577824 */ /* 0x040fe200078e02ff */
[----:B------:R-:W-:Y:S01]  /*1b20*/  SHF.R.U32.HI R28, RZ, 0xb, R36 ;  /* 0x0000000bff1c7819 */ /* 0x000fe20000011624 */
[----:B------:R2:W5:Y:S01]  /*1b30*/  @P0 LDG.E.U16 R18, desc[UR22][R22.64] ;  /* 0x0000001616120981 */ /* 0x000562000c1e1500 */
[----:B------:R-:W-:Y:S01]  /*1b40*/  PRMT R21, RZ, 0x7610, R21 ;  /* 0x00007610ff157816 */ /* 0x000fe20000000015 */
[----:B------:R-:W-:Y:S01]  /*1b50*/  IMAD R57, R150, 0x36, RZ ;  /* 0x0000003696397824 */ /* 0x000fe200078e02ff */
[-C--:B------:R-:W-:Y:S01]  /*1b60*/  LEA.HI.X.SX32 R27, R3, R7.reuse, 0x1, P6 ;  /* 0x00000007031b7211 */ /* 0x080fe200030f0eff */
[----:B------:R-:W-:Y:S01]  /*1b70*/  VIADD R3, R4, 0xfffffff3 ;  /* 0xfffffff304037836 */ /* 0x000fe20000000000 */
[----:B-1----:R-:W-:Y:S01]  /*1b80*/  IADD3 R24, P6, PT, R29, R6, RZ ;  /* 0x000000061d187210 */ /* 0x002fe20007fde0ff */
[----:B------:R-:W-:Y:S01]  /*1b90*/  IMAD R42, R150, 0xe, RZ ;  /* 0x0000000e962a7824 */ /* 0x000fe200078e02ff */
[----:B------:R-:W-:Y:S01]  /*1ba0*/  LOP3.LUT P0, RZ, R28, 0x1, RZ, 0xc0, !PT ;  /* 0x000000011cff7812 */ /* 0x000fe2000780c0ff */
[----:B------:R1:W5:Y:S01]  /*1bb0*/  @P2 LDG.E.U16 R21, desc[UR22][R26.64] ;  /* 0x000000161a152981 */ /* 0x000362000c1e1500 */
[----:B------:R-:W-:-:S02]  /*1bc0*/  LEA.HI.X.SX32 R25, R47, R7, 0x1, P6 ;  /* 0x000000072f197211 */ /* 0x000fc400030f0eff */
[----:B------:R-:W-:Y:S01]  /*1bd0*/  PRMT R54, RZ, 0x7610, R54 ;  /* 0x00007610ff367816 */ /* 0x000fe20000000036 */
[C---:B------:R-:W-:Y:S01]  /*1be0*/  VIADD R58, R4.reuse, 0xffffffcc ;  /* 0xffffffcc043a7836 */ /* 0x040fe20000000000 */
[----:B--2---:R-:W-:Y:S02]  /*1bf0*/  PRMT R23, RZ, 0x7610, R23 ;  /* 0x00007610ff177816 */ /* 0x004fe40000000017 */
[----:B------:R-:W-:Y:S01]  /*1c00*/  PRMT R56, RZ, 0x7610, R56 ;  /* 0x00007610ff387816 */ /* 0x000fe20000000038 */
[C---:B------:R-:W-:Y:S01]  /*1c10*/  VIADD R64, R4.reuse, 0xffffffc7 ;  /* 0xffffffc704407836 */ /* 0x040fe20000000000 */
[----:B------:R-:W-:Y:S01]  /*1c20*/  ISETP.GE.U32.AND P2, PT, R3, 0x7fffffb4, PT ;  /* 0x7fffffb40300780c */ /* 0x000fe20003f46070 */
[C---:B------:R-:W-:Y:S01]  /*1c30*/  VIADD R68, R4.reuse, 0xffffffc2 ;  /* 0xffffffc204447836 */ /* 0x040fe20000000000 */
[-C--:B------:R-:W-:Y:S01]  /*1c40*/  IADD3 R28, P6, PT, R61, R6.reuse, RZ ;  /* 0x000000063d1c7210 */ /* 0x080fe20007fde0ff */
[----:B------:R2:W5:Y:S01]  /*1c50*/  @!P4 LDG.E.U16 R23, desc[UR22][R24.64] ;  /* 0x000000161817c981 */ /* 0x000562000c1e1500 */
[----:B------:R-:W-:Y:S01]  /*1c60*/  SHF.R.U32.HI R3, RZ, 0xf, R36 ;  /* 0x0000000fff037819 */ /* 0x000fe20000011624 */
[C---:B------:R-:W-:Y:S01]  /*1c70*/  VIADD R70, R4.reuse, 0xffffffde ;  /* 0xffffffde04467836 */ /* 0x040fe20000000000 */
[----:B------:R-:W-:Y:S01]  /*1c80*/  PRMT R22, RZ, 0x7610, R22 ;  /* 0x00007610ff167816 */ /* 0x000fe20000000016 */
[----:B------:R-:W-:Y:S01]  /*1c90*/  VIADD R86, R4, 0xffffffd2 ;  /* 0xffffffd204567836 */ /* 0x000fe20000000000 */
[----:B------:R-:W-:Y:S01]  /*1ca0*/  LEA.HI.X.SX32 R29, R29, R7, 0x1, P6 ;  /* 0x000000071d1d7211 */ /* 0x000fe200030f0eff */
[C---:B------:R-:W-:Y:S01]  /*1cb0*/  IMAD R117, R150.reuse, 0x3c, RZ ;  /* 0x0000003c96757824 */ /* 0x040fe200078e02ff */
[----:B------:R-:W-:Y:S01]  /*1cc0*/  LOP3.LUT P4, RZ, R3, 0x1, RZ, 0xc0, !PT ;  /* 0x0000000103ff7812 */ /* 0x000fe2000788c0ff */
[C---:B------:R-:W-:Y:S01]  /*1cd0*/  IMAD.SHL.U32 R3, R150.reuse, 0x10, RZ ;  /* 0x0000001096037824 */ /* 0x040fe200078e00ff */
[----:B-1----:R-:W-:Y:S01]  /*1ce0*/  SHF.R.U32.HI R27, RZ, 0xa, R36 ;  /* 0x0000000aff1b7819 */ /* 0x002fe20000011624 */
[----:B------:R1:W5:Y:S01]  /*1cf0*/  @P0 LDG.E.U16 R22, desc[UR22][R28.64] ;  /* 0x000000161c160981 */ /* 0x000362000c1e1500 */
[C---:B------:R-:W-:Y:S01]  /*1d00*/  LEA R26, P6, R150.reuse, R6, 0x5 ;  /* 0x00000006961a7211 */ /* 0x040fe200078c28ff */
[----:B------:R-:W-:Y:S01]  /*1d10*/  IMAD R119, R150, 0x3e, RZ ;  /* 0x0000003e96777824 */ /* 0x000fe200078e02ff */
[----:B------:R-:W-:-:S02]  /*1d20*/  LOP3.LUT P0, RZ, R27, 0x1, RZ, 0xc0, !PT ;  /* 0x000000011bff7812 */ /* 0x000fc4000780c0ff */
[----:B------:R-:W-:Y:S02]  /*1d30*/  PRMT R90, RZ, 0x7610, R90 ;  /* 0x00007610ff5a7816 */ /* 0x000fe4000000005a */
[----:B------:R-:W-:Y:S02]  /*1d40*/  PRMT R115, RZ, 0x7610, R115 ;  /* 0x00007610ff737816 */ /* 0x000fe40000000073 */
[----:B------:R-:W-:Y:S02]  /*1d50*/  PRMT R92, RZ, 0x7610, R92 ;  /* 0x00007610ff5c7816 */ /* 0x000fe4000000005c */
[----:B------:R-:W-:Y:S02]  /*1d60*/  PRMT R121, RZ, 0x7610, R121 ;  /* 0x00007610ff797816 */ /* 0x000fe40000000079 */
[----:B------:R-:W-:Y:S02]  /*1d70*/  PRMT R118, RZ, 0x7610, R118 ;  /* 0x00007610ff767816 */ /* 0x000fe40000000076 */
[----:B------:R-:W-:-:S02]  /*1d80*/  PRMT R120, RZ, 0x7610, R120 ;  /* 0x00007610ff787816 */ /* 0x000fc40000000078 */
[----:B------:R-:W-:Y:S01]  /*1d90*/  PRMT R123, RZ, 0x7610, R123 ;  /* 0x00007610ff7b7816 */ /* 0x000fe2000000007b */
[C---:B------:R-:W-:Y:S01]  /*1da0*/  IMAD R109, R150.reuse, 0x68, RZ ;  /* 0x00000068966d7824 */ /* 0x040fe200078e02ff */
[-C--:B------:R-:W-:Y:S01]  /*1db0*/  LEA.HI.X.SX32 R27, R3, R7.reuse, 0x1, P6 ;  /* 0x00000007031b7211 */ /* 0x080fe200030f0eff */
[C---:B------:R-:W-:Y:S01]  /*1dc0*/  IMAD R3, R150.reuse, 0x15, RZ ;  /* 0x0000001596037824 */ /* 0x040fe200078e02ff */
[----:B--2---:R-:W-:Y:S01]  /*1dd0*/  PRMT R24, RZ, 0x7610, R24 ;  /* 0x00007610ff187816 */ /* 0x004fe20000000018 */
[C---:B------:R-:W-:Y:S01]  /*1de0*/  IMAD R111, R150.reuse, 0x6c, RZ ;  /* 0x0000006c966f7824 */ /* 0x040fe200078e02ff */
[-C--:B------:R-:W-:Y:S01]  /*1df0*/  IADD3 R32, P6, PT, R63, R6.reuse, RZ ;  /* 0x000000063f207210 */ /* 0x080fe20007fde0ff */
[C---:B------:R-:W-:Y:S01]  /*1e00*/  IMAD R113, R150.reuse, 0x70, RZ ;  /* 0x0000007096717824 */ /* 0x040fe200078e02ff */
[--C-:B------:R-:W-:Y:S01]  /*1e10*/  SHF.R.U32.HI R30, RZ, 0x9, R36.reuse ;  /* 0x00000009ff1e7819 */ /* 0x100fe20000011624 */
[C---:B------:R-:W-:Y:S01]  /*1e20*/  IMAD R127, R150.reuse, 0x76, RZ ;  /* 0x00000076967f7824 */ /* 0x040fe200078e02ff */
[----:B------:R-:W-:Y:S01]  /*1e30*/  PRMT R25, RZ, 0x7610, R25 ;  /* 0x00007610ff197816 */ /* 0x000fe20000000019 */
[----:B------:R2:W5:Y:S01]  /*1e40*/  @P4 LDG.E.U16 R24, desc[UR22][R26.64] ;  /* 0x000000161a184981 */ /* 0x000562000c1e1500 */
[-C--:B------:R-:W-:Y:S01]  /*1e50*/  LEA.HI.X.SX32 R33, R3, R7.reuse, 0x1, P6 ;  /* 0x0000000703217211 */ /* 0x080fe200030f0eff */
[----:B------:R-:W-:Y:S01]  /*1e60*/  IMAD R125, R150, 0x74, RZ ;  /* 0x00000074967d7824 */ /* 0x000fe200078e02ff */
[----:B------:R-:W-:Y:S01]  /*1e70*/  LOP3.LUT P4, RZ, R30, 0x1, RZ, 0xc0, !PT ;  /* 0x000000011eff7812 */ /* 0x000fe2000788c0ff */
[----:B------:R-:W-:Y:S01]  /*1e80*/  IMAD R129, R150, 0x78, RZ ;  /* 0x0000007896817824 */ /* 0x000fe200078e02ff */
[----:B------:R-:W-:Y:S01]  /*1e90*/  IADD3 R30, P6, PT, R47, R6, RZ ;  /* 0x000000062f1e7210 */ /* 0x000fe20007fde0ff */
[----:B------:R3:W5:Y:S01]  /*1ea0*/  @P0 LDG.E.U16 R25, desc[UR22][R32.64] ;  /* 0x0000001620190981 */ /* 0x000762000c1e1500 */
[----:B------:R-:W-:Y:S01]  /*1eb0*/  SHF.R.U32.HI R3, RZ, 0x8, R36 ;  /* 0x00000008ff037819 */ /* 0x000fe20000011624 */
[----:B0-----:R-:W0:Y:S01]  /*1ec0*/  LDCU UR4, c[0x0][0x3b0] ;  /* 0x00007600ff0477ac */ /* 0x001e220008000800 */
[----:B------:R-:W-:-:S02]  /*1ed0*/  LEA.HI.X.SX32 R31, R46, R7, 0x1, P6 ;  /* 0x000000072e1f7211 */ /* 0x000fc400030f0eff */
[----:B------:R-:W-:Y:S01]  /*1ee0*/  LOP3.LUT P0, RZ, R3, 0x1, RZ, 0xc0, !PT ;  /* 0x0000000103ff7812 */ /* 0x000fe2000780c0ff */
[----:B------:R-:W-:Y:S01]  /*1ef0*/  VIADD R3, R4, 0xfffffffc ;  /* 0xfffffffc04037836 */ /* 0x000fe20000000000 */
[----:B-1----:R-:W-:Y:S02]  /*1f00*/  PRMT R29, RZ, 0x7610, R29 ;  /* 0x00007610ff1d7816 */ /* 0x002fe4000000001d */
[----:B------:R-:W-:-:S04]  /*1f10*/  IADD3 R34, P6, PT, R65, R6, RZ ;  /* 0x0000000641227210 */ /* 0x000fc80007fde0ff */
[-C--:B------:R-:W-:Y:S01]  /*1f20*/  LEA.HI.X.SX32 R35, R85, R7.reuse, 0x1, P6 ;  /* 0x0000000755237211 */ /* 0x080fe200030f0eff */
[----:B------:R1:W5:Y:S01]  /*1f30*/  @!P5 LDG.E.U16 R29, desc[UR22][R30.64] ;  /* 0x000000161e1dd981 */ /* 0x000362000c1e1500 */
[----:B------:R-:W-:Y:S01]  /*1f40*/  ISETP.GE.U32.AND P6, PT, R3, 0x7fffffbd, PT ;  /* 0x7fffffbd0300780c */ /* 0x000fe20003fc6070 */
[----:B------:R-:W-:Y:S01]  /*1f50*/  IMAD R3, R150, 0x17, RZ ;  /* 0x0000001796037824 */ /* 0x000fe200078e02ff */
[-C--:B------:R-:W-:Y:S02]  /*1f60*/  IADD3 R38, P5, PT, R59, R6.reuse, RZ ;  /* 0x000000063b267210 */ /* 0x080fe40007fbe0ff */
[----:B--2---:R-:W-:Y:S02]  /*1f70*/  PRMT R27, RZ, 0x7610, R27 ;  /* 0x00007610ff1b7816 */ /* 0x004fe4000000001b */
[----:B------:R-:W-:Y:S01]  /*1f80*/  LEA.HI.X.SX32 R39, R3, R7, 0x1, P5 ;  /* 0x0000000703277211 */ /* 0x000fe200028f0eff */
[----:B------:R-:W-:Y:S01]  /*1f90*/  VIADD R3, R4, 0xfffffff9 ;  /* 0xfffffff904037836 */ /* 0x000fe20000000000 */
[----:B---3--:R-:W-:-:S02]  /*1fa0*/  IADD3 R32, P5, PT, R37, R6, RZ ;  /* 0x0000000625207210 */ /* 0x008fc40007fbe0ff */
[----:B-1----:R-:W-:Y:S01]  /*1fb0*/  PRMT R30, RZ, 0x7610, R30 ;  /* 0x00007610ff1e7816 */ /* 0x002fe2000000001e */
[----:B------:R-:W5:Y:S01]  /*1fc0*/  @P0 LDG.E.U16 R27, desc[UR22][R38.64] ;  /* 0x00000016261b0981 */ /* 0x000f62000c1e1500 */
[----:B------:R-:W-:Y:S02]  /*1fd0*/  PRMT R26, RZ, 0x7610, R26 ;  /* 0x00007610ff1a7816 */ /* 0x000fe4000000001a */
[----:B------:R-:W-:Y:S02]  /*1fe0*/  LEA.HI.X.SX32 R33, R45, R7, 0x1, P5 ;  /* 0x000000072d217211 */ /* 0x000fe400028f0eff */
[----:B------:R-:W-:Y:S02]  /*1ff0*/  ISETP.GE.U32.AND P0, PT, R3, 0x7fffffba, PT ;  /* 0x7fffffba0300780c */ /* 0x000fe40003f06070 */
[--C-:B------:R-:W-:Y:S01]  /*2000*/  SHF.R.U32.HI R3, RZ, 0x6, R36.reuse ;  /* 0x00000006ff037819 */ /* 0x100fe20000011624 */
[----:B------:R-:W5:Y:S01]  /*2010*/  @!P2 LDG.E.U16 R30, desc[UR22][R32.64] ;  /* 0x00000016201ea981 */ /* 0x000f62000c1e1500 */
[----:B------:R-:W-:-:S02]  /*2020*/  SHF.R.U32.HI R28, RZ, 0x7, R36 ;  /* 0x00000007ff1c7819 */ /* 0x000fc40000011624 */
[----:B------:R-:W-:Y:S01]  /*2030*/  LOP3.LUT P2, RZ, R3, 0x1, RZ, 0xc0, !PT ;  /* 0x0000000103ff7812 */ /* 0x000fe2000784c0ff */
[----:B------:R1:W5:Y:S01]  /*2040*/  @P4 LDG.E.U16 R26, desc[UR22][R34.64] ;  /* 0x00000016221a4981 */ /* 0x000362000c1e1500 */
[----:B------:R-:W-:Y:S01]  /*2050*/  IMAD R3, R150, 0x32, RZ ;  /* 0x0000003296037824 */ /* 0x000fe200078e02ff */
[----:B------:R-:W-:Y:S01]  /*2060*/  LOP3.LUT P4, RZ, R28, 0x1, RZ, 0xc0, !PT ;  /* 0x000000011cff7812 */ /* 0x000fe2000788c0ff */
[----:B------:R-:W-:Y:S01]  /*2070*/  IMAD R31, R150, 0x19, RZ ;  /* 0x00000019961f7824 */ /* 0x000fe200078e02ff */
[----:B-1----:R-:W-:-:S04]  /*2080*/  IADD3 R34, P5, PT, R53, R6, RZ ;  /* 0x0000000635227210 */ /* 0x002fc80007fbe0ff */
[-C--:B------:R-:W-:Y:S02]  /*2090*/  LEA.HI.X.SX32 R35, R37, R7.reuse, 0x1, P5 ;  /* 0x0000000725237211 */ /* 0x080fe400028f0eff */
[-C--:B------:R-:W-:Y:S02]  /*20a0*/  IADD3 R40, P5, PT, R3, R6.reuse, RZ ;  /* 0x0000000603287210 */ /* 0x080fe40007fbe0ff */
[----:B------:R-:W-:Y:S02]  /*20b0*/  PRMT R28, RZ, 0x7610, R28 ;  /* 0x00007610ff1c7816 */ /* 0x000fe4000000001c */
[----:B------:R-:W-:Y:S02]  /*20c0*/  LEA.HI.X.SX32 R41, R31, R7, 0x1, P5 ;  /* 0x000000071f297211 */ /* 0x000fe400028f0eff */
[----:B------:R-:W-:Y:S02]  /*20d0*/  PRMT R31, RZ, 0x7610, R31 ;  /* 0x00007610ff1f7816 */ /* 0x000fe4000000001f */
[----:B------:R-:W-:Y:S01]  /*20e0*/  IADD3 R38, P5, PT, R44, R6, RZ ;  /* 0x000000062c267210 */ /* 0x000fe20007fbe0ff */
[----:B------:R1:W5:Y:S01]  /*20f0*/  @P4 LDG.E.U16 R28, desc[UR22][R34.64] ;  /* 0x00000016221c4981 */ /* 0x000362000c1e1500 */
[----:B------:R-:W-:-:S02]  /*2100*/  SHF.R.U32.HI R32, RZ, 0x5, R36 ;  /* 0x00000005ff207819 */ /* 0x000fc40000011624 */
[-C--:B------:R-:W-:Y:S01]  /*2110*/  LEA.HI.X.SX32 R39, R43, R7.reuse, 0x1, P5 ;  /* 0x000000072b277211 */ /* 0x080fe200028f0eff */
[----:B------:R2:W5:Y:S01]  /*2120*/  @P2 LDG.E.U16 R31, desc[UR22][R40.64] ;  /* 0x00000016281f2981 */ /* 0x000562000c1e1500 */
[-C--:B------:R-:W-:Y:S02]  /*2130*/  IADD3 R74, P5, PT, R45, R6.reuse, RZ ;  /* 0x000000062d4a7210 */ /* 0x080fe40007fbe0ff */
[----:B------:R-:W-:Y:S01]  /*2140*/  LOP3.LUT P2, RZ, R32, 0x1, RZ, 0xc0, !PT ;  /* 0x0000000120ff7812 */ /* 0x000fe2000784c0ff */
[----:B------:R-:W-:Y:S01]  /*2150*/  VIADD R32, R4, 0xfffffff1 ;  /* 0xfffffff104207836 */ /* 0x000fe20000000000 */
[----:B-1----:R-:W-:Y:S02]  /*2160*/  PRMT R34, RZ, 0x7610, R34 ;  /* 0x00007610ff227816 */ /* 0x002fe40000000022 */
[----:B------:R-:W-:Y:S02]  /*2170*/  LEA.HI.X.SX32 R75, R44, R7, 0x1, P5 ;  /* 0x000000072c4b7211 */ /* 0x000fe400028f0eff */
[----:B------:R-:W-:-:S02]  /*2180*/  IADD3 R76, P5, PT, R55, R6, RZ ;  /* 0x00000006374c7210 */ /* 0x000fc40007fbe0ff */
[----:B------:R1:W5:Y:S01]  /*2190*/  @!P6 LDG.E.U16 R34, desc[UR22][R38.64] ;  /* 0x000000162622e981 */ /* 0x000362000c1e1500 */
[----:B------:R-:W-:Y:S01]  /*21a0*/  ISETP.GE.U32.AND P6, PT, R32, 0x7fffffb2, PT ;  /* 0x7fffffb22000780c */ /* 0x000fe20003fc6070 */
[C---:B------:R-:W-:Y:S01]  /*21b0*/  VIADD R37, R4.reuse, 0xfffffff8 ;  /* 0xfffffff804257836 */ /* 0x040fe20000000000 */
[----:B------:R-:W-:Y:S02]  /*21c0*/  PRMT R32, RZ, 0x7610, R32 ;  /* 0x00007610ff207816 */ /* 0x000fe40000000020 */
[----:B------:R-:W-:Y:S02]  /*21d0*/  SHF.R.U32.HI R33, RZ, 0x4, R36 ;  /* 0x00000004ff217819 */ /* 0x000fe40000011624 */
[----:B------:R-:W-:Y:S02]  /*21e0*/  LEA.HI.X.SX32 R77, R87, R7, 0x1, P5 ;  /* 0x00000007574d7211 */ /* 0x000fe400028f0eff */
[----:B------:R-:W-:Y:S02]  /*21f0*/  PRMT R35, RZ, 0x7610, R35 ;  /* 0x00007610ff237816 */ /* 0x000fe40000000023 */
[----:B------:R-:W-:Y:S01]  /*2200*/  LOP3.LUT P5, RZ, R33, 0x1, RZ, 0xc0, !PT ;  /* 0x0000000121ff7812 */ /* 0x000fe200078ac0ff */
[----:B------:R-:W-:Y:S01]  /*2210*/  VIADD R33, R4, 0xfffffff6 ;  /* 0xfffffff604217836 */ /* 0x000fe20000000000 */
[----:B------:R-:W-:Y:S01]  /*2220*/  ISETP.GE.U32.AND P4, PT, R37, 0x7fffffb9, PT ;  /* 0x7fffffb92500780c */ /* 0x000fe20003f86070 */
[----:B------:R-:W5:Y:S01]  /*2230*/  @P2 LDG.E.U16 R32, desc[UR22][R76.64] ;  /* 0x000000164c202981 */ /* 0x000f62000c1e1500 */
[----:B------:R-:W-:Y:S01]  /*2240*/  IMAD R37, R150, 0x1b, RZ ;  /* 0x0000001b96257824 */ /* 0x000fe200078e02ff */
[----:B------:R-:W-:-:S02]  /*2250*/  IADD3 R78, P2, PT, R57, R6, RZ ;  /* 0x00000006394e7210 */ /* 0x000fc40007f5e0ff */
[----:B------:R3:W5:Y:S01]  /*2260*/  @!P0 LDG.E.U16 R35, desc[UR22][R74.64] ;  /* 0x000000164a238981 */ /* 0x000762000c1e1500 */
[----:B------:R-:W-:Y:S01]  /*2270*/  ISETP.GE.U32.AND P0, PT, R33, 0x7fffffb7, PT ;  /* 0x7fffffb72100780c */ /* 0x000fe20003f06070 */
[----:B--2---:R-:W-:Y:S01]  /*2280*/  IMAD R41, R150, 0x7, RZ ;  /* 0x0000000796297824 */ /* 0x004fe200078e02ff */
[----:B------:R-:W-:Y:S02]  /*2290*/  PRMT R33, RZ, 0x7610, R33 ;  /* 0x00007610ff217816 */ /* 0x000fe40000000021 */
[-C--:B------:R-:W-:Y:S01]  /*22a0*/  LEA.HI.X.SX32 R79, R37, R7.reuse, 0x1, P2 ;  /* 0x00000007254f7211 */ /* 0x080fe200010f0eff */
[----:B------:R-:W-:Y:S01]  /*22b0*/  VIADD R40, R4, 0xfffffff4 ;  /* 0xfffffff404287836 */ /* 0x000fe20000000000 */
[----:B-1----:R-:W-:Y:S01]  /*22c0*/  IADD3 R38, P2, PT, R42, R6, RZ ;  /* 0x000000062a267210 */ /* 0x002fe20007f5e0ff */
[----:B------:R-:W-:Y:S02]  /*22d0*/  IMAD R37, R150, 0x1c, RZ ;  /* 0x0000001c96257824 */ /* 0x000fe400078e02ff */
[----:B------:R-:W5:Y:S01]  /*22e0*/  @P5 LDG.E.U16 R33, desc[UR22][R78.64] ;  /* 0x000000164e215981 */ /* 0x000f62000c1e1500 */
[----:B------:R-:W-:-:S02]  /*22f0*/  LEA.HI.X.SX32 R39, R41, R7, 0x1, P2 ;  /* 0x0000000729277211 */ /* 0x000fc400010f0eff */
[----:B------:R-:W-:Y:S01]  /*2300*/  ISETP.GE.U32.AND P2, PT, R40, 0x7fffffb5, PT ;  /* 0x7fffffb52800780c */ /* 0x000fe20003f46070 */
[----:B------:R-:W-:Y:S01]  /*2310*/  VIADD R40, R4, 0xffffffcd ;  /* 0xffffffcd04287836 */ /* 0x000fe20000000000 */
[----:B---3--:R-:W-:Y:S01]  /*2320*/  IADD3 R74, P5, PT, R37, R6, RZ ;  /* 0x00000006254a7210 */ /* 0x008fe20007fbe0ff */
[----:B------:R1:W5:Y:S01]  /*2330*/  @!P4 LDG.E.U16 R54, desc[UR22][R38.64] ;  /* 0x000000162636c981 */ /* 0x000362000c1e1500 */
[----:B------:R-:W-:Y:S01]  /*2340*/  ISETP.GE.U32.AND P4, PT, R58, 0x7fffff8d, PT ;  /* 0x7fffff8d3a00780c */ /* 0x000fe20003f86070 */
[----:B------:R-:W-:Y:S01]  /*2350*/  VIADD R58, R4, 0xffffffce ;  /* 0xffffffce043a7836 */ /* 0x000fe20000000000 */
[----:B------:R-:W-:Y:S02]  /*2360*/  LEA.HI.X.SX32 R75, R42, R7, 0x1, P5 ;  /* 0x000000072a4b7211 */ /* 0x000fe400028f0eff */
[----:B------:R-:W-:Y:S01]  /*2370*/  ISETP.GE.U32.AND P5, PT, R40, 0x7fffff8e, PT ;  /* 0x7fffff8e2800780c */ /* 0x000fe20003fa6070 */
[C---:B------:R-:W-:Y:S02]  /*2380*/  VIADD R40, R4.reuse, 0xffffffcf ;  /* 0xffffffcf04287836 */ /* 0x040fe40000000000 */
[----:B------:R2:W5:Y:S01]  /*2390*/  @!P6 LDG.E.U16 R56, desc[UR22][R74.64] ;  /* 0x000000164a38e981 */ /* 0x000562000c1e1500 */
[----:B-1----:R-:W-:Y:S01]  /*23a0*/  VIADD R39, R4, 0xffffffc8 ;  /* 0xffffffc804277836 */ /* 0x002fe20000000000 */
[----:B------:R-:W-:Y:S01]  /*23b0*/  ISETP.GE.U32.AND P6, PT, R58, 0x7fffff8f, PT ;  /* 0x7fffff8f3a00780c */ /* 0x000fe20003fc6070 */
[----:B------:R-:W-:Y:S01]  /*23c0*/  VIADD R38, R4, 0xffffffc9 ;  /* 0xffffffc904267836 */ /* 0x000fe20000000000 */
[----:B------:R-:W-:-:S02]  /*23d0*/  SEL R77, RZ, 0x1fffe, P5 ;  /* 0x0001fffeff4d7807 */ /* 0x000fc40002800000 */
[----:B------:R-:W-:Y:S02]  /*23e0*/  SEL R60, RZ, 0x1, P4 ;  /* 0x00000001ff3c7807 */ /* 0x000fe40002000000 */
[----:B------:R-:W-:Y:S01]  /*23f0*/  ISETP.GE.U32.AND P5, PT, R39, 0x7fffff89, PT ;  /* 0x7fffff892700780c */ /* 0x000fe20003fa6070 */
[----:B------:R-:W-:Y:S01]  /*2400*/  VIADD R39, R4, 0xffffffca ;  /* 0xffffffca04277836 */ /* 0x000fe20000000000 */
[----:B------:R-:W-:Y:S01]  /*2410*/  ISETP.GE.U32.AND P4, PT, R40, 0x7fffff90, PT ;  /* 0x7fffff902800780c */ /* 0x000fe20003f86070 */
[----:B------:R-:W-:Y:S01]  /*2420*/  VIADD R40, R4, 0xffffffcb ;  /* 0xffffffcb04287836 */ /* 0x000fe20000000000 */
[----:B------:R-:W-:Y:S02]  /*2430*/  SEL R58, RZ, 0x4, P6 ;  /* 0x00000004ff3a7807 */ /* 0x000fe40003000000 */
[----:B------:R-:W-:Y:S01]  /*2440*/  ISETP.GE.U32.AND P6, PT, R38, 0x7fffff8a, PT ;  /* 0x7fffff8a2600780c */ /* 0x000fe20003fc6070 */
[----:B------:R-:W-:Y:S01]  /*2450*/  VIADD R38, R4, 0xffffffc4 ;  /* 0xffffffc404267836 */ /* 0x000fe20000000000 */
[----:B--2---:R-:W-:-:S02]  /*2460*/  SEL R75, RZ, 0x7fff8, P4 ;  /* 0x0007fff8ff4b7807 */ /* 0x004fc40002000000 */
[----:B------:R-:W-:Y:S01]  /*2470*/  ISETP.GE.U32.AND P4, PT, R39, 0x7fffff8b, PT ;  /* 0x7fffff8b2700780c */ /* 0x000fe20003f86070 */
[----:B------:R-:W-:Y:S01]  /*2480*/  VIADD R39, R4, 0xffffffc5 ;  /* 0xffffffc504277836 */ /* 0x000fe20000000000 */
[----:B------:R-:W-:Y:S02]  /*2490*/  SEL R62, RZ, 0x1, P5 ;  /* 0x00000001ff3e7807 */ /* 0x000fe40002800000 */
[----:B------:R-:W-:Y:S01]  /*24a0*/  ISETP.GE.U32.AND P5, PT, R40, 0x7fffff8c, PT ;  /* 0x7fffff8c2800780c */ /* 0x000fe20003fa6070 */
[----:B------:R-:W-:Y:S01]  /*24b0*/  VIADD R40, R4, 0xffffffc6 ;  /* 0xffffffc604287836 */ /* 0x000fe20000000000 */
[----:B------:R-:W-:Y:S02]  /*24c0*/  SEL R79, RZ, 0x1fffe, P6 ;  /* 0x0001fffeff4f7807 */ /* 0x000fe40003000000 */
[----:B------:R-:W-:Y:S02]  /*24d0*/  ISETP.GE.U32.AND P6, PT, R38, 0x7fffff85, PT ;  /* 0x7fffff852600780c */ /* 0x000fe40003fc6070 */
[----:B------:R-:W-:-:S02]  /*24e0*/  SEL R38, RZ, 0x4, P4 ;  /* 0x00000004ff267807 */ /* 0x000fc40002000000 */
[----:B------:R-:W-:Y:S02]  /*24f0*/  ISETP.GE.U32.AND P4, PT, R39, 0x7fffff86, PT ;  /* 0x7fffff862700780c */ /* 0x000fe40003f86070 */
[----:B------:R-:W-:Y:S02]  /*2500*/  SEL R39, RZ, 0x7fff8, P5 ;  /* 0x0007fff8ff277807 */ /* 0x000fe40002800000 */
[----:B------:R-:W-:Y:S01]  /*2510*/  ISETP.GE.U32.AND P5, PT, R40, 0x7fffff87, PT ;  /* 0x7fffff872800780c */ /* 0x000fe20003fa6070 */
[----:B------:R-:W-:Y:S01]  /*2520*/  VIADD R40, R4, 0xffffffc1 ;  /* 0xffffffc104287836 */ /* 0x000fe20000000000 */
[----:B------:R-:W-:Y:S02]  /*2530*/  SEL R89, RZ, 0x1fffe, P4 ;  /* 0x0001fffeff597807 */ /* 0x000fe40002000000 */
[----:B------:R-:W-:Y:S02]  /*2540*/  SEL R66, RZ, 0x1, P6 ;  /* 0x00000001ff427807 */ /* 0x000fe40003000000 */
[----:B------:R-:W-:Y:S01]  /*2550*/  ISETP.GE.U32.AND P4, PT, R40, 0x7fffff82, PT ;  /* 0x7fffff822800780c */ /* 0x000fe20003f86070 */
[----:B------:R-:W-:Y:S01]  /*2560*/  VIADD R40, R4, 0xffffffc3 ;  /* 0xffffffc304287836 */ /* 0x000fe20000000000 */
[----:B------:R-:W-:-:S02]  /*2570*/  ISETP.GE.U32.AND P6, PT, R64, 0x7fffff88, PT ;  /* 0x7fffff884000780c */ /* 0x000fc40003fc6070 */
[----:B------:R-:W-:Y:S02]  /*2580*/  SEL R64, RZ, 0x4, P5 ;  /* 0x00000004ff407807 */ /* 0x000fe40002800000 */
[----:B------:R-:W-:Y:S01]  /*2590*/  ISETP.GE.U32.AND P5, PT, R68, 0x7fffff83, PT ;  /* 0x7fffff834400780c */ /* 0x000fe20003fa6070 */
[----:B------:R-:W-:Y:S01]  /*25a0*/  VIADD R68, R4, 0xffffffdc ;  /* 0xffffffdc04447836 */ /* 0x000fe20000000000 */
[----:B------:R-:W-:Y:S02]  /*25b0*/  SEL R83, RZ, 0x7fff8, P6 ;  /* 0x0007fff8ff537807 */ /* 0x000fe40003000000 */
[----:B------:R-:W-:Y:S01]  /*25c0*/  ISETP.GE.U32.AND P6, PT, R40, 0x7fffff84, PT ;  /* 0x7fffff842800780c */ /* 0x000fe20003fc6070 */
[----:B------:R-:W-:Y:S01]  /*25d0*/  VIADD R40, R4, 0xffffffdd ;  /* 0xffffffdd04287836 */ /* 0x000fe20000000000 */
[----:B------:R-:W-:Y:S02]  /*25e0*/  SEL R93, RZ, 0x1fffe, P4 ;  /* 0x0001fffeff5d7807 */ /* 0x000fe40002000000 */
[----:B------:R-:W-:-:S02]  /*25f0*/  ISETP.GE.U32.AND P4, PT, R68, 0x7fffff9d, PT ;  /* 0x7fffff9d4400780c */ /* 0x000fc40003f86070 */
[----:B------:R-:W-:Y:S02]  /*2600*/  SEL R68, RZ, 0x4, P5 ;  /* 0x00000004ff447807 */ /* 0x000fe40002800000 */
[----:B------:R-:W-:Y:S01]  /*2610*/  ISETP.GE.U32.AND P5, PT, R40, 0x7fffff9e, PT ;  /* 0x7fffff9e2800780c */ /* 0x000fe20003fa6070 */
[----:B------:R-:W-:Y:S01]  /*2620*/  VIADD R40, R4, 0xffffffdf ;  /* 0xffffffdf04287836 */ /* 0x000fe20000000000 */
[----:B------:R-:W-:Y:S02]  /*2630*/  SEL R74, RZ, 0x1, P4 ;  /* 0x00000001ff4a7807 */ /* 0x000fe40002000000 */
[----:B------:R-:W-:Y:S02]  /*2640*/  SEL R91, RZ, 0x7fff8, P6 ;  /* 0x0007fff8ff5b7807 */ /* 0x000fe40003000000 */
[----:B------:R-:W-:Y:S01]  /*2650*/  ISETP.GE.U32.AND P4, PT, R40, 0x7fffffa0, PT ;  /* 0x7fffffa02800780c */ /* 0x000fe20003f86070 */
[----:B------:R-:W-:Y:S01]  /*2660*/  VIADD R40, R4, 0xffffffd9 ;  /* 0xffffffd904287836 */ /* 0x000fe20000000000 */
        /* <DEDUP_REMOVED lines=25> */
[----:B------:R-:W-:-:S03]  /*2800*/  VIADD R70, R4, 0xffffffd0 ;  /* 0xffffffd004467836 */ /* 0x000fc60000000000 */
[----:B------:R-:W-:Y:S02]  /*2810*/  SEL R80, RZ, 0x4, P5 ;  /* 0x00000004ff507807 */ /* 0x000fe40002800000 */
[----:B------:R-:W-:Y:S01]  /*2820*/  ISETP.GE.U32.AND P5, PT, R40, 0x7fffff92, PT ;  /* 0x7fffff922800780c */ /* 0x000fe20003fa6070 */
[----:B------:R-:W-:Y:S01]  /*2830*/  VIADD R40, R4, 0xffffffc0 ;  /* 0xffffffc004287836 */ /* 0x000fe20000000000 */
[----:B------:R-:W-:Y:S01]  /*2840*/  SEL R105, RZ, 0x1fffe, P4 ;  /* 0x0001fffeff697807 */ /* 0x000fe20002000000 */
[----:B------:R-:W-:Y:S01]  /*2850*/  IMAD.IADD R62, R62, 0x1, R79 ;  /* 0x000000013e3e7824 */ /* 0x000fe200078e024f */
[----:B------:R-:W-:Y:S01]  /*2860*/  ISETP.GE.U32.AND P4, PT, R70, 0x7fffff91, PT ;  /* 0x7fffff914600780c */ /* 0x000fe20003f86070 */
[----:B------:R-:W-:Y:S01]  /*2870*/  VIADD R70, R4, 0xffffffd3 ;  /* 0xffffffd304467836 */ /* 0x000fe20000000000 */
[----:B------:R-:W-:Y:S02]  /*2880*/  SEL R103, RZ, 0x7fff8, P6 ;  /* 0x0007fff8ff677807 */ /* 0x000fe40003000000 */
[----:B------:R-:W-:Y:S01]  /*2890*/  ISETP.GE.U32.AND P6, PT, R40, 0x7fffff81, PT ;  /* 0x7fffff812800780c */ /* 0x000fe20003fc6070 */
[----:B------:R-:W-:Y:S01]  /*28a0*/  IMAD.IADD R60, R60, 0x1, R77 ;  /* 0x000000013c3c7824 */ /* 0x000fe200078e024d */
[----:B------:R-:W-:-:S02]  /*28b0*/  SEL R107, RZ, 0x1fffe, P5 ;  /* 0x0001fffeff6b7807 */ /* 0x000fc40002800000 */
[----:B------:R-:W-:Y:S02]  /*28c0*/  LOP3.LUT R62, R62, 0x3, RZ, 0xc0, !PT ;  /* 0x000000033e3e7812 */ /* 0x000fe400078ec0ff */
[----:B------:R-:W-:Y:S02]  /*28d0*/  SEL R84, RZ, 0x1, P4 ;  /* 0x00000001ff547807 */ /* 0x000fe40002000000 */
[----:B------:R-:W-:Y:S02]  /*28e0*/  ISETP.GE.U32.AND P5, PT, R70, 0x7fffff94, PT ;  /* 0x7fffff944600780c */ /* 0x000fe40003fa6070 */
[----:B------:R-:W-:Y:S01]  /*28f0*/  SEL R70, RZ, 0x1, P6 ;  /* 0x00000001ff467807 */ /* 0x000fe20003000000 */
[----:B------:R-:W-:Y:S01]  /*2900*/  IMAD.IADD R66, R66, 0x1, R89 ;  /* 0x0000000142427824 */ /* 0x000fe200078e0259 */
[----:B------:R-:W-:Y:S02]  /*2910*/  ISETP.GE.U32.AND P4, PT, R86, 0x7fffff93, PT ;  /* 0x7fffff935600780c */ /* 0x000fe40003f86070 */
[----:B------:R-:W-:Y:S01]  /*2920*/  IADD3 R62, PT, PT, R62, R39, R38 ;  /* 0x000000273e3e7210 */ /* 0x000fe20007ffe026 */
[----:B------:R-:W-:Y:S01]  /*2930*/  IMAD.IADD R84, R84, 0x1, R107 ;  /* 0x0000000154547824 */ /* 0x000fe200078e026b */
[----:B------:R-:W-:Y:S01]  /*2940*/  SHF.R.U32.HI R38, RZ, 0x3, R36 ;  /* 0x00000003ff267819 */ /* 0x000fe20000011624 */
[----:B------:R-:W-:Y:S01]  /*2950*/  IMAD.IADD R70, R70, 0x1, R93 ;  /* 0x0000000146467824 */ /* 0x000fe200078e025d */
[----:B------:R-:W-:Y:S01]  /*2960*/  LOP3.LUT R60, R60, 0x3, RZ, 0xc0, !PT ;  /* 0x000000033c3c7812 */ /* 0x000fe200078ec0ff */
[----:B------:R-:W-:Y:S01]  /*2970*/  IMAD.IADD R78, R78, 0x1, R101 ;  /* 0x000000014e4e7824 */ /* 0x000fe200078e0265 */
[----:B------:R-:W-:Y:S01]  /*2980*/  SEL R39, RZ, 0x4, P4 ;  /* 0x00000004ff277807 */ /* 0x000fe20002000000 */
[----:B------:R-:W-:Y:S01]  /*2990*/  IMAD R89, R150, 0x38, RZ ;  /* 0x0000003896597824 */ /* 0x000fe200078e02ff */
[----:B------:R-:W-:-:S02]  /*29a0*/  LOP3.LUT P4, RZ, R38, 0x1, RZ, 0xc0, !PT ;  /* 0x0000000126ff7812 */ /* 0x000fc4000788c0ff */
[----:B------:R-:W-:Y:S02]  /*29b0*/  IADD3 R60, PT, PT, R60, R75, R58 ;  /* 0x0000004b3c3c7210 */ /* 0x000fe40007ffe03a */
[----:B------:R-:W-:Y:S02]  /*29c0*/  LOP3.LUT R66, R66, 0x3, RZ, 0xc0, !PT ;  /* 0x0000000342427812 */ /* 0x000fe400078ec0ff */
[----:B------:R-:W-:Y:S02]  /*29d0*/  SEL R58, RZ, 0x7fff8, P5 ;  /* 0x0007fff8ff3a7807 */ /* 0x000fe40002800000 */
[----:B------:R-:W-:Y:S01]  /*29e0*/  LOP3.LUT R84, R84, 0x3, RZ, 0xc0, !PT ;  /* 0x0000000354547812 */ /* 0x000fe200078ec0ff */
[----:B------:R-:W-:Y:S01]  /*29f0*/  IMAD.IADD R82, R82, 0x1, R105 ;  /* 0x0000000152527824 */ /* 0x000fe200078e0269 */
[----:B------:R-:W-:Y:S02]  /*2a00*/  LOP3.LUT R70, R70, 0x3, RZ, 0xc0, !PT ;  /* 0x0000000346467812 */ /* 0x000fe400078ec0ff */
[----:B------:R-:W-:-:S02]  /*2a10*/  LOP3.LUT R78, R78, 0x3, RZ, 0xc0, !PT ;  /* 0x000000034e4e7812 */ /* 0x000fc400078ec0ff */
[----:B------:R-:W-:Y:S02]  /*2a20*/  IADD3 R38, P5, PT, R89, R6, RZ ;  /* 0x0000000659267210 */ /* 0x000fe40007fbe0ff */
[----:B------:R-:W-:Y:S02]  /*2a30*/  IADD3 R64, PT, PT, R66, R83, R64 ;  /* 0x0000005342407210 */ /* 0x000fe40007ffe040 */
[----:B------:R-:W-:Y:S02]  /*2a40*/  IADD3 R84, PT, PT, R84, R58, R39 ;  /* 0x0000003a54547210 */ /* 0x000fe40007ffe027 */
[----:B------:R-:W-:Y:S01]  /*2a50*/  SHF.R.U32.HI R66, RZ, 0x2, R36 ;  /* 0x00000002ff427819 */ /* 0x000fe20000011624 */
[----:B------:R-:W-:Y:S01]  /*2a60*/  IMAD.IADD R74, R74, 0x1, R97 ;  /* 0x000000014a4a7824 */ /* 0x000fe200078e0261 */
[----:B------:R-:W-:Y:S02]  /*2a70*/  IADD3 R68, PT, PT, R70, R91, R68 ;  /* 0x0000005b46447210 */ /* 0x000fe40007ffe044 */
[----:B------:R-:W-:-:S02]  /*2a80*/  IADD3 R76, PT, PT, R78, R99, R76 ;  /* 0x000000634e4c7210 */ /* 0x000fc40007ffe04c */
[----:B------:R-:W-:Y:S01]  /*2a90*/  PRMT R58, RZ, 0x7610, R58 ;  /* 0x00007610ff3a7816 */ /* 0x000fe2000000003a */
[----:B------:R-:W-:Y:S01]  /*2aa0*/  IMAD R93, R150, 0x3a, RZ ;  /* 0x0000003a965d7824 */ /* 0x000fe200078e02ff */
[----:B------:R-:W-:Y:S02]  /*2ab0*/  LEA.HI.X.SX32 R39, R37, R7, 0x1, P5 ;  /* 0x0000000725277211 */ /* 0x000fe400028f0eff */
[----:B------:R-:W-:Y:S02]  /*2ac0*/  LOP3.LUT R82, R82, 0x3, RZ, 0xc0, !PT ;  /* 0x0000000352527812 */ /* 0x000fe400078ec0ff */
[----:B------:R-:W-:Y:S01]  /*2ad0*/  LOP3.LUT P5, RZ, R66, 0x1, RZ, 0xc0, !PT ;  /* 0x0000000142ff7812 */ /* 0x000fe200078ac0ff */
[----:B------:R-:W-:Y:S01]  /*2ae0*/  IMAD.SHL.U32 R83, R76, 0x100, RZ ;  /* 0x000001004c537824 */ /* 0x000fe200078e00ff */
[----:B------:R-:W-:Y:S01]  /*2af0*/  LOP3.LUT R75, R68, 0xf, RZ, 0xc0, !PT ;  /* 0x0000000f444b7812 */ /* 0x000fe200078ec0ff */
[----:B------:R1:W5:Y:S01]  /*2b00*/  @P4 LDG.E.U16 R58, desc[UR22][R38.64] ;  /* 0x00000016263a4981 */ /* 0x000362000c1e1500 */
[----:B------:R-:W-:Y:S01]  /*2b10*/  LOP3.LUT R74, R74, 0x3, RZ, 0xc0, !PT ;  /* 0x000000034a4a7812 */ /* 0x000fe200078ec0ff */
[----:B------:R-:W-:Y:S01]  /*2b20*/  IMAD R37, R150, 0x1d, RZ ;  /* 0x0000001d96257824 */ /* 0x000fe200078e02ff */
[----:B------:R-:W-:-:S02]  /*2b30*/  IADD3 R80, PT, PT, R82, R103, R80 ;  /* 0x0000006752507210 */ /* 0x000fc40007ffe050 */
[----:B------:R-:W-:Y:S02]  /*2b40*/  LOP3.LUT R91, R84, 0xf, RZ, 0xc0, !PT ;  /* 0x0000000f545b7812 */ /* 0x000fe400078ec0ff */
[----:B------:R-:W-:Y:S01]  /*2b50*/  IADD3 R76, P4, PT, R93, R6, RZ ;  /* 0x000000065d4c7210 */ /* 0x000fe20007f9e0ff */
[----:B------:R-:W-:Y:S01]  /*2b60*/  IMAD R64, R64, 0x10, R75 ;  /* 0x0000001040407824 */ /* 0x000fe200078e024b */
[----:B------:R-:W-:Y:S01]  /*2b70*/  IADD3 R72, PT, PT, R74, R95, R72 ;  /* 0x0000005f4a487210 */ /* 0x000fe20007ffe048 */
[----:B------:R-:W-:Y:S01]  /*2b80*/  IMAD R80, R80, 0x10, R91 ;  /* 0x0000001050507824 */ /* 0x000fe200078e025b */
[----:B------:R-:W-:Y:S02]  /*2b90*/  LOP3.LUT R83, R83, 0xf00, RZ, 0xe2, !PT ;  /* 0x00000f0053537812 */ /* 0x000fe400078ee2ff */
[----:B------:R-:W-:Y:S02]  /*2ba0*/  PRMT R75, RZ, 0x7610, R75 ;  /* 0x00007610ff4b7816 */ /* 0x000fe4000000004b */
[----:B------:R-:W-:Y:S01]  /*2bb0*/  LEA.HI.X.SX32 R77, R37, R7, 0x1, P4 ;  /* 0x00000007254d7211 */ /* 0x000fe200020f0eff */
[----:B------:R-:W-:-:S02]  /*2bc0*/  IMAD.SHL.U32 R62, R62, 0x100, RZ ;  /* 0x000001003e3e7824 */ /* 0x000fc400078e00ff */
[----:B------:R-:W-:Y:S01]  /*2bd0*/  IMAD R72, R72, 0x1000, R83 ;  /* 0x0000100048487824 */ /* 0x000fe200078e0253 */
[----:B------:R-:W-:Y:S01]  /*2be0*/  LOP3.LUT R83, R80, 0xff, RZ, 0xc0, !PT ;  /* 0x000000ff50537812 */ /* 0x000fe200078ec0ff */
[----:B------:R2:W5:Y:S01]  /*2bf0*/  @P5 LDG.E.U16 R75, desc[UR22][R76.64] ;  /* 0x000000164c4b5981 */ /* 0x000562000c1e1500 */
[----:B------:R-:W-:Y:S01]  /*2c00*/  VIADD R37, R4, 0xfffffff2 ;  /* 0xfffffff204257836 */ /* 0x000fe20000000000 */
[----:B------:R-:W-:Y:S01]  /*2c10*/  IADD3 R80, P5, PT, R81, R6, RZ ;  /* 0x0000000651507210 */ /* 0x000fe20007fbe0ff */
[----:B-1----:R-:W-:Y:S01]  /*2c20*/  IMAD R39, R150, 0x9, RZ ;  /* 0x0000000996277824 */ /* 0x002fe200078e02ff */
[----:B------:R-:W-:Y:S01]  /*2c30*/  LOP3.LUT R79, R62, 0xf00, RZ, 0xe2, !PT ;  /* 0x00000f003e4f7812 */ /* 0x000fe200078ee2ff */
[----:B------:R-:W-:Y:S01]  /*2c40*/  IMAD R38, R150, 0xb, RZ ;  /* 0x0000000b96267824 */ /* 0x000fe200078e02ff */
[----:B------:R-:W-:Y:S02]  /*2c50*/  PRMT R74, RZ, 0x7610, R74 ;  /* 0x00007610ff4a7816 */ /* 0x000fe4000000004a */
[----:B------:R-:W-:Y:S01]  /*2c60*/  ISETP.GE.U32.AND P4, PT, R37, 0x7fffffb3, PT ;  /* 0x7fffffb32500780c */ /* 0x000fe20003f86070 */
[----:B------:R-:W-:Y:S01]  /*2c70*/  VIADD R37, R4, 0xfffffff7 ;  /* 0xfffffff704257836 */ /* 0x000fe20000000000 */
[----:B------:R-:W-:-:S02]  /*2c80*/  LEA.HI.X.SX32 R81, R39, R7, 0x1, P5 ;  /* 0x0000000727517211 */ /* 0x000fc400028f0eff */
[-C--:B------:R-:W-:Y:S01]  /*2c90*/  IADD3 R84, P5, PT, R85, R6.reuse, RZ ;  /* 0x0000000655547210 */ /* 0x080fe20007fbe0ff */
[----:B------:R-:W-:Y:S01]  /*2ca0*/  IMAD R60, R60, 0x1000, R79 ;  /* 0x000010003c3c7824 */ /* 0x000fe200078e024f */
[----:B------:R-:W-:Y:S01]  /*2cb0*/  LOP3.LUT R79, R64, 0xff, RZ, 0xc0, !PT ;  /* 0x000000ff404f7812 */ /* 0x000fe200078ec0ff */
[----:B------:R1:W5:Y:S01]  /*2cc0*/  @!P0 LDG.E.U16 R74, desc[UR22][R80.64] ;  /* 0x00000016504a8981 */ /* 0x000362000c1e1500 */
[----:B--2---:R-:W-:Y:S02]  /*2cd0*/  PRMT R76, RZ, 0x7610, R76 ;  /* 0x00007610ff4c7816 */ /* 0x004fe4000000004c */
[-C--:B------:R-:W-:Y:S02]  /*2ce0*/  LEA.HI.X.SX32 R85, R38, R7.reuse, 0x1, P5 ;  /* 0x0000000726557211 */ /* 0x080fe400028f0eff */
[----:B------:R-:W-:Y:S01]  /*2cf0*/  ISETP.GE.U32.AND P0, PT, R37, 0x7fffffb8, PT ;  /* 0x7fffffb82500780c */ /* 0x000fe20003f06070 */
[----:B------:R-:W-:Y:S01]  /*2d00*/  IMAD R37, R150, 0xd, RZ ;  /* 0x0000000d96257824 */ /* 0x000fe200078e02ff */
[----:B------:R-:W-:Y:S01]  /*2d10*/  SHF.R.U32.HI R36, RZ, 0x1, R36 ;  /* 0x00000001ff247819 */ /* 0x000fe20000011624 */
[----:B------:R-:W-:Y:S01]  /*2d20*/  IMAD.IADD R60, R60, 0x1, R79 ;  /* 0x000000013c3c7824 */ /* 0x000fe200078e024f */
[----:B------:R-:W-:Y:S01]  /*2d30*/  IADD3 R86, P5, PT, R87, R6, RZ ;  /* 0x0000000657567210 */ /* 0x000fe20007fbe0ff */
[----:B------:R-:W-:Y:S01]  /*2d40*/  IMAD.IADD R83, R72, 0x1, R83 ;  /* 0x0000000148537824 */ /* 0x000fe200078e0253 */
[----:B------:R2:W5:Y:S01]  /*2d50*/  @!P2 LDG.E.U16 R76, desc[UR22][R84.64] ;  /* 0x00000016544ca981 */ /* 0x000562000c1e1500 */
[----:B------:R-:W-:Y:S01]  /*2d60*/  LOP3.LUT P2, RZ, R36, 0x1, RZ, 0xc0, !PT ;  /* 0x0000000124ff7812 */ /* 0x000fe2000784c0ff */
[----:B------:R-:W-:Y:S01]  /*2d70*/  IMAD.SHL.U32 R36, R150, 0x8, RZ ;  /* 0x0000000896247824 */ /* 0x000fe200078e00ff */
[----:B------:R-:W-:-:S02]  /*2d80*/  LEA.HI.X.SX32 R87, R37, R7, 0x1, P5 ;  /* 0x0000000725577211 */ /* 0x000fc400028f0eff */
[----:B------:R-:W-:Y:S02]  /*2d90*/  PRMT R79, RZ, 0x7610, R79 ;  /* 0x00007610ff4f7816 */ /* 0x000fe4000000004f */
[-C--:B------:R-:W-:Y:S02]  /*2da0*/  LEA R82, P5, R150, R6.reuse, 0x4 ;  /* 0x0000000696527211 */ /* 0x080fe400078a20ff */
[----:B------:R-:W-:Y:S01]  /*2db0*/  PRMT R88, R60, 0x5410, R83 ;  /* 0x000054103c587816 */ /* 0x000fe20000000053 */
[----:B------:R-:W-:Y:S01]  /*2dc0*/  VIADD R60, R4, 0xffffffff ;  /* 0xffffffff043c7836 */ /* 0x000fe20000000000 */
[----:B------:R-:W-:Y:S01]  /*2dd0*/  LEA.HI.X.SX32 R83, R36, R7, 0x1, P5 ;  /* 0x0000000724537211 */ /* 0x000fe200028f0eff */
[----:B------:R-:W5:Y:S01]  /*2de0*/  @!P4 LDG.E.U16 R79, desc[UR22][R86.64] ;  /* 0x00000016564fc981 */ /* 0x000f62000c1e1500 */
[----:B-1----:R-:W-:Y:S02]  /*2df0*/  PRMT R81, RZ, 0x7610, R81 ;  /* 0x00007610ff517816 */ /* 0x002fe40000000051 */
[----:B------:R-:W-:-:S02]  /*2e00*/  IADD3 R72, P5, PT, R117, R6, RZ ;  /* 0x0000000675487210 */ /* 0x000fc40007fbe0ff */
[----:B------:R-:W-:Y:S01]  /*2e10*/  ISETP.GE.U32.AND P4, PT, R60, 0x7fffffc0, PT ;  /* 0x7fffffc03c00780c */ /* 0x000fe20003f86070 */
[----:B--2---:R-:W-:Y:S01]  /*2e20*/  IMAD R85, R150, 0x1f, RZ ;  /* 0x0000001f96557824 */ /* 0x004fe200078e02ff */
[----:B------:R-:W-:Y:S01]  /*2e30*/  SHF.R.U64 R60, R88, 0x1f, RZ ;  /* 0x0000001f583c7819 */ /* 0x000fe200000012ff */
[----:B------:R1:W5:Y:S01]  /*2e40*/  @!P0 LDG.E.U16 R81, desc[UR22][R82.64] ;  /* 0x0000001652518981 */ /* 0x000362000c1e1500 */
[----:B------:R-:W-:Y:S02]  /*2e50*/  LEA.HI.X.SX32 R73, R73, R7, 0x1, P5 ;  /* 0x0000000749497211 */ /* 0x000fe400028f0eff */
[----:B------:R-:W-:Y:S02]  /*2e60*/  PRMT R77, RZ, 0x7610, R77 ;  /* 0x00007610ff4d7816 */ /* 0x000fe4000000004d */
[----:B------:R-:W-:Y:S02]  /*2e70*/  IADD3 R84, P5, PT, R119, R6, RZ ;  /* 0x0000000677547210 */ /* 0x000fe40007fbe0ff */
[----:B------:R-:W-:-:S02]  /*2e80*/  LOP3.LUT P0, RZ, R60, 0x1, RZ, 0xc0, !PT ;  /* 0x000000013cff7812 */ /* 0x000fc4000780c0ff */
[----:B------:R-:W-:Y:S01]  /*2e90*/  SHF.R.U64 R60, R88, 0x1e, RZ ;  /* 0x0000001e583c7819 */ /* 0x000fe200000012ff */
[C---:B-1----:R-:W-:Y:S01]  /*2ea0*/  IMAD.SHL.U32 R83, R150.reuse, 0x20, RZ ;  /* 0x0000002096537824 */ /* 0x042fe200078e00ff */
[----:B------:R-:W-:Y:S01]  /*2eb0*/  PRMT R78, RZ, 0x7610, R78 ;  /* 0x00007610ff4e7816 */ /* 0x000fe2000000004e */
[C---:B------:R-:W-:Y:S01]  /*2ec0*/  IMAD R91, R150.reuse, 0x42, RZ ;  /* 0x00000042965b7824 */ /* 0x040fe200078e02ff */
[----:B------:R-:W-:Y:S01]  /*2ed0*/  LEA.HI.X.SX32 R85, R85, R7, 0x1, P5 ;  /* 0x0000000755557211 */ /* 0x000fe200028f0eff */
[----:B------:R1:W5:Y:S01]  /*2ee0*/  @P2 LDG.E.U16 R77, desc[UR22][R72.64] ;  /* 0x00000016484d2981 */ /* 0x000362000c1e1500 */
[----:B------:R-:W-:Y:S02]  /*2ef0*/  LEA R86, P5, R150, R6, 0x6 ;  /* 0x0000000696567211 */ /* 0x000fe400078a30ff */
[----:B------:R-:W-:Y:S01]  /*2f00*/  LOP3.LUT P2, RZ, R60, 0x1, RZ, 0xc0, !PT ;  /* 0x000000013cff7812 */ /* 0x000fe2000784c0ff */
[----:B------:R2:W5:Y:S01]  /*2f10*/  @!P3 LDG.E.U16 R78, desc[UR22][R84.64] ;  /* 0x00000016544eb981 */ /* 0x000562000c1e1500 */
[----:B------:R-:W-:-:S02]  /*2f20*/  SHF.R.U64 R60, R88, 0x1d, RZ ;  /* 0x0000001d583c7819 */ /* 0x000fc400000012ff */
[-C--:B------:R-:W-:Y:S02]  /*2f30*/  LEA.HI.X.SX32 R87, R83, R7.reuse, 0x1, P5 ;  /* 0x0000000753577211 */ /* 0x080fe400028f0eff */
[----:B------:R-:W-:Y:S01]  /*2f40*/  PRMT R80, RZ, 0x7610, R80 ;  /* 0x00007610ff507816 */ /* 0x000fe20000000050 */
[C---:B-1----:R-:W-:Y:S01]  /*2f50*/  IMAD R73, R150.reuse, 0x21, RZ ;  /* 0x0000002196497824 */ /* 0x042fe200078e02ff */
[----:B------:R-:W-:Y:S01]  /*2f60*/  IADD3 R72, P5, PT, R91, R6, RZ ;  /* 0x000000065b487210 */ /* 0x000fe20007fbe0ff */
[----:B--2---:R-:W-:Y:S01]  /*2f70*/  IMAD R85, R150, 0x44, RZ ;  /* 0x0000004496557824 */ /* 0x004fe200078e02ff */
[----:B------:R-:W-:Y:S02]  /*2f80*/  LOP3.LUT P3, RZ, R60, 0x1, RZ, 0xc0, !PT ;  /* 0x000000013cff7812 */ /* 0x000fe4000786c0ff */
[----:B------:R1:W5:Y:S01]  /*2f90*/  @P0 LDG.E.U16 R80, desc[UR22][R86.64] ;  /* 0x0000001656500981 */ /* 0x000362000c1e1500 */
[----:B------:R-:W-:Y:S01]  /*2fa0*/  SHF.R.U64 R60, R88, 0x1c, RZ ;  /* 0x0000001c583c7819 */ /* 0x000fe200000012ff */
[----:B------:R-:W-:Y:S01]  /*2fb0*/  IMAD R91, R150, 0x46, RZ ;  /* 0x00000046965b7824 */ /* 0x000fe200078e02ff */
[----:B------:R-:W-:-:S02]  /*2fc0*/  LEA.HI.X.SX32 R73, R73, R7, 0x1, P5 ;  /* 0x0000000749497211 */ /* 0x000fc400028f0eff */
[----:B------:R-:W-:Y:S02]  /*2fd0*/  PRMT R83, RZ, 0x7610, R83 ;  /* 0x00007610ff537816 */ /* 0x000fe40000000053 */
[----:B------:R-:W-:Y:S02]  /*2fe0*/  IADD3 R68, P5, PT, R85, R6, RZ ;  /* 0x0000000655447210 */ /* 0x000fe40007fbe0ff */
[----:B------:R-:W-:Y:S02]  /*2ff0*/  LOP3.LUT P0, RZ, R60, 0x1, RZ, 0xc0, !PT ;  /* 0x000000013cff7812 */ /* 0x000fe4000780c0ff */
[----:B------:R-:W-:Y:S01]  /*3000*/  SHF.R.U64 R60, R88, 0x1b, RZ ;  /* 0x0000001b583c7819 */ /* 0x000fe200000012ff */
[----:B-1----:R-:W-:Y:S01]  /*3010*/  IMAD R87, R150, 0x23, RZ ;  /* 0x0000002396577824 */ /* 0x002fe200078e02ff */
[----:B------:R-:W-:Y:S01]  /*3020*/  LEA.HI.X.SX32 R69, R69, R7, 0x1, P5 ;  /* 0x0000000745457211 */ /* 0x000fe200028f0eff */
[----:B------:R1:W5:Y:S01]  /*3030*/  @P2 LDG.E.U16 R83, desc[UR22][R72.64] ;  /* 0x0000001648532981 */ /* 0x000362000c1e1500 */
[----:B------:R-:W-:-:S02]  /*3040*/  PRMT R82, RZ, 0x7610, R82 ;  /* 0x00007610ff527816 */ /* 0x000fc40000000052 */
[-C--:B------:R-:W-:Y:S01]  /*3050*/  IADD3 R86, P5, PT, R91, R6.reuse, RZ ;  /* 0x000000065b567210 */ /* 0x080fe20007fbe0ff */
[----:B------:R-:W-:Y:S01]  /*3060*/  IMAD R91, R150, 0x48, RZ ;  /* 0x00000048965b7824 */ /* 0x000fe200078e02ff */
[----:B------:R-:W-:Y:S02]  /*3070*/  LOP3.LUT P2, RZ, R60, 0x1, RZ, 0xc0, !PT ;  /* 0x000000013cff7812 */ /* 0x000fe4000784c0ff */
[----:B------:R-:W-:Y:S01]  /*3080*/  SHF.R.U64 R60, R88, 0x1a, RZ ;  /* 0x0000001a583c7819 */ /* 0x000fe200000012ff */
[----:B------:R2:W5:Y:S01]  /*3090*/  @P3 LDG.E.U16 R82, desc[UR22][R68.64] ;  /* 0x0000001644523981 */ /* 0x000562000c1e1500 */
[----:B------:R-:W-:Y:S02]  /*30a0*/  PRMT R85, RZ, 0x7610, R85 ;  /* 0x00007610ff557816 */ /* 0x000fe40000000055 */
[-C--:B------:R-:W-:Y:S02]  /*30b0*/  LEA.HI.X.SX32 R87, R87, R7.reuse, 0x1, P5 ;  /* 0x0000000757577211 */ /* 0x080fe400028f0eff */
[----:B------:R-:W-:Y:S01]  /*30c0*/  IADD3 R70, P5, PT, R91, R6, RZ ;  /* 0x000000065b467210 */ /* 0x000fe20007fbe0ff */
[----:B------:R-:W-:Y:S01]  /*30d0*/  IMAD R91, R150, 0x4a, RZ ;  /* 0x0000004a965b7824 */ /* 0x000fe200078e02ff */
[----:B------:R-:W-:Y:S01]  /*30e0*/  LOP3.LUT P3, RZ, R60, 0x1, RZ, 0xc0, !PT ;  /* 0x000000013cff7812 */ /* 0x000fe2000786c0ff */
[----:B------:R3:W5:Y:S01]  /*30f0*/  @P0 LDG.E.U16 R85, desc[UR22][R86.64] ;  /* 0x0000001656550981 */ /* 0x000762000c1e1500 */
[----:B------:R-:W-:Y:S01]  /*3100*/  SHF.R.U64 R60, R88, 0x19, RZ ;  /* 0x00000019583c7819 */ /* 0x000fe200000012ff */
[C---:B-1----:R-:W-:Y:S01]  /*3110*/  IMAD R73, R150.reuse, 0x25, RZ ;  /* 0x0000002596497824 */ /* 0x042fe200078e02ff */
[----:B------:R-:W-:Y:S01]  /*3120*/  PRMT R84, RZ, 0x7610, R84 ;  /* 0x00007610ff547816 */ /* 0x000fe20000000054 */
[----:B--2---:R-:W-:Y:S01]  /*3130*/  IMAD R69, R150, 0x4c, RZ ;  /* 0x0000004c96457824 */ /* 0x004fe200078e02ff */
[----:B------:R-:W-:-:S02]  /*3140*/  LEA.HI.X.SX32 R71, R71, R7, 0x1, P5 ;  /* 0x0000000747477211 */ /* 0x000fc400028f0eff */
[----:B------:R-:W-:Y:S02]  /*3150*/  LOP3.LUT P0, RZ, R60, 0x1, RZ, 0xc0, !PT ;  /* 0x000000013cff7812 */ /* 0x000fe4000780c0ff */
[----:B------:R-:W-:Y:S01]  /*3160*/  IADD3 R72, P5, PT, R91, R6, RZ ;  /* 0x000000065b487210 */ /* 0x000fe20007fbe0ff */
[----:B------:R1:W5:Y:S01]  /*3170*/  @P2 LDG.E.U16 R84, desc[UR22][R70.64] ;  /* 0x0000001646542981 */ /* 0x000362000c1e1500 */
[----:B------:R-:W-:Y:S02]  /*3180*/  SHF.R.U64 R60, R88, 0x18, RZ ;  /* 0x00000018583c7819 */ /* 0x000fe400000012ff */
[----:B---3--:R-:W-:Y:S02]  /*3190*/  PRMT R87, RZ, 0x7610, R87 ;  /* 0x00007610ff577816 */ /* 0x008fe40000000057 */
[----:B------:R-:W-:Y:S01]  /*31a0*/  LEA.HI.X.SX32 R73, R73, R7, 0x1, P5 ;  /* 0x0000000749497211 */ /* 0x000fe200028f0eff */
[----:B------:R-:W-:Y:S01]  /*31b0*/  IMAD R91, R150, 0x4e, RZ ;  /* 0x0000004e965b7824 */ /* 0x000fe200078e02ff */
[----:B------:R-:W-:-:S02]  /*31c0*/  LOP3.LUT P2, RZ, R60, 0x1, RZ, 0xc0, !PT ;  /* 0x000000013cff7812 */ /* 0x000fc4000784c0ff */
[-C--:B------:R-:W-:Y:S01]  /*31d0*/  IADD3 R66, P5, PT, R69, R6.reuse, RZ ;  /* 0x0000000645427210 */ /* 0x080fe20007fbe0ff */
[----:B------:R2:W5:Y:S01]  /*31e0*/  @P3 LDG.E.U16 R87, desc[UR22][R72.64] ;  /* 0x0000001648573981 */ /* 0x000562000c1e1500 */
[----:B------:R-:W-:Y:S02]  /*31f0*/  SHF.R.U64 R60, R88, 0x17, RZ ;  /* 0x00000017583c7819 */ /* 0x000fe400000012ff */
[----:B------:R-:W-:Y:S01]  /*3200*/  PRMT R86, RZ, 0x7610, R86 ;  /* 0x00007610ff567816 */ /* 0x000fe20000000056 */
[C---:B------:R-:W-:Y:S01]  /*3210*/  IMAD R69, R150.reuse, 0x27, RZ ;  /* 0x0000002796457824 */ /* 0x040fe200078e02ff */
[----:B------:R-:W-:Y:S01]  /*3220*/  LEA.HI.X.SX32 R67, R67, R7, 0x1, P5 ;  /* 0x0000000743437211 */ /* 0x000fe200028f0eff */
[----:B-1----:R-:W-:Y:S01]  /*3230*/  IMAD R71, R150, 0x50, RZ ;  /* 0x0000005096477824 */ /* 0x002fe200078e02ff */
[----:B------:R-:W-:Y:S02]  /*3240*/  LOP3.LUT P3, RZ, R60, 0x1, RZ, 0xc0, !PT ;  /* 0x000000013cff7812 */ /* 0x000fe4000786c0ff */
[----:B------:R-:W-:Y:S01]  /*3250*/  IADD3 R68, P5, PT, R91, R6, RZ ;  /* 0x000000065b447210 */ /* 0x000fe20007fbe0ff */
[----:B------:R1:W5:Y:S01]  /*3260*/  @P0 LDG.E.U16 R86, desc[UR22][R66.64] ;  /* 0x0000001642560981 */ /* 0x000362000c1e1500 */
[----:B------:R-:W-:-:S02]  /*3270*/  SHF.R.U64 R60, R88, 0x16, RZ ;  /* 0x00000016583c7819 */ /* 0x000fc400000012ff */
[----:B------:R-:W-:Y:S02]  /*3280*/  PRMT R91, RZ, 0x7610, R91 ;  /* 0x00007610ff5b7816 */ /* 0x000fe4000000005b */
[-C--:B------:R-:W-:Y:S02]  /*3290*/  LEA.HI.X.SX32 R69, R69, R7.reuse, 0x1, P5 ;  /* 0x0000000745457211 */ /* 0x080fe400028f0eff */
[----:B------:R-:W-:Y:S01]  /*32a0*/  LOP3.LUT P0, RZ, R60, 0x1, RZ, 0xc0, !PT ;  /* 0x000000013cff7812 */ /* 0x000fe2000780c0ff */
[----:B--2---:R-:W-:Y:S01]  /*32b0*/  IMAD R73, R150, 0x52, RZ ;  /* 0x0000005296497824 */ /* 0x004fe200078e02ff */
[----:B------:R-:W-:Y:S01]  /*32c0*/  IADD3 R60, P5, PT, R71, R6, RZ ;  /* 0x00000006473c7210 */ /* 0x000fe20007fbe0ff */
[----:B------:R2:W5:Y:S01]  /*32d0*/  @P2 LDG.E.U16 R91, desc[UR22][R68.64] ;  /* 0x00000016445b2981 */ /* 0x000562000c1e1500 */
[----:B------:R-:W-:Y:S01]  /*32e0*/  SHF.R.U64 R62, R88, 0x15, RZ ;  /* 0x00000015583e7819 */ /* 0x000fe200000012ff */
[C---:B-1----:R-:W-:Y:S01]  /*32f0*/  IMAD R67, R150.reuse, 0x29, RZ ;  /* 0x0000002996437824 */ /* 0x042fe200078e02ff */
[----:B------:R-:W-:Y:S01]  /*3300*/  LEA.HI.X.SX32 R61, R61, R7, 0x1, P5 ;  /* 0x000000073d3d7211 */ /* 0x000fe200028f0eff */
[----:B------:R-:W-:Y:S01]  /*3310*/  IMAD R71, R150, 0x54, RZ ;  /* 0x0000005496477824 */ /* 0x000fe200078e02ff */
[----:B------:R-:W-:-:S02]  /*3320*/  LOP3.LUT P2, RZ, R62, 0x1, RZ, 0xc0, !PT ;  /* 0x000000013eff7812 */ /* 0x000fc4000784c0ff */
[-C--:B------:R-:W-:Y:S01]  /*3330*/  IADD3 R66, P5, PT, R73, R6.reuse, RZ ;  /* 0x0000000649427210 */ /* 0x080fe20007fbe0ff */
[----:B------:R1:W5:Y:S01]  /*3340*/  @P3 LDG.E.U16 R90, desc[UR22][R60.64] ;  /* 0x000000163c5a3981 */ /* 0x000362000c1e1500 */
[----:B------:R-:W-:Y:S02]  /*3350*/  SHF.R.U64 R62, R88, 0x14, RZ ;  /* 0x00000014583e7819 */ /* 0x000fe400000012ff */
[-C--:B------:R-:W-:Y:S02]  /*3360*/  LEA.HI.X.SX32 R67, R67, R7.reuse, 0x1, P5 ;  /* 0x0000000743437211 */ /* 0x080fe400028f0eff */
[----:B------:R-:W-:Y:S02]  /*3370*/  LOP3.LUT P3, RZ, R62, 0x1, RZ, 0xc0, !PT ;  /* 0x000000013eff7812 */ /* 0x000fe4000786c0ff */
[-C--:B------:R-:W-:Y:S01]  /*3380*/  IADD3 R62, P5, PT, R71, R6.reuse, RZ ;  /* 0x00000006473e7210 */ /* 0x080fe20007fbe0ff */
[----:B------:R-:W-:Y:S01]  /*3390*/  IMAD R71, R150, 0x56, RZ ;  /* 0x0000005696477824 */ /* 0x000fe200078e02ff */
[----:B------:R-:W-:Y:S01]  /*33a0*/  SHF.R.U64 R64, R88, 0x13, RZ ;  /* 0x0000001358407819 */ /* 0x000fe200000012ff */
[----:B--2---:R-:W-:Y:S01]  /*33b0*/  IMAD R69, R150, 0x2b, RZ ;  /* 0x0000002b96457824 */ /* 0x004fe200078e02ff */
[----:B------:R-:W-:Y:S01]  /*33c0*/  LEA.HI.X.SX32 R63, R63, R7, 0x1, P5 ;  /* 0x000000073f3f7211 */ /* 0x000fe200028f0eff */
[----:B------:R2:W5:Y:S01]  /*33d0*/  @P0 LDG.E.U16 R115, desc[UR22][R66.64] ;  /* 0x0000001642730981 */ /* 0x000562000c1e1500 */
[----:B------:R-:W-:-:S02]  /*33e0*/  IADD3 R68, P5, PT, R71, R6, RZ ;  /* 0x0000000647447210 */ /* 0x000fc40007fbe0ff */
[----:B-1----:R-:W-:Y:S01]  /*33f0*/  SHF.R.U64 R60, R88, 0x12, RZ ;  /* 0x00000012583c7819 */ /* 0x002fe200000012ff */
[----:B------:R1:W5:Y:S01]  /*3400*/  @P2 LDG.E.U16 R92, desc[UR22][R62.64] ;  /* 0x000000163e5c2981 */ /* 0x000362000c1e1500 */
[----:B------:R-:W-:Y:S02]  /*3410*/  LOP3.LUT P0, RZ, R64, 0x1, RZ, 0xc0, !PT ;  /* 0x0000000140ff7812 */ /* 0x000fe4000780c0ff */
[----:B------:R-:W-:Y:S01]  /*3420*/  LEA.HI.X.SX32 R69, R69, R7, 0x1, P5 ;  /* 0x0000000745457211 */ /* 0x000fe200028f0eff */
[----:B--2---:R-:W-:Y:S01]  /*3430*/  IMAD R67, R150, 0x58, RZ ;  /* 0x0000005896437824 */ /* 0x004fe200078e02ff */
[----:B------:R-:W-:-:S03]  /*3440*/  LOP3.LUT P2, RZ, R60, 0x1, RZ, 0xc0, !PT ;  /* 0x000000013cff7812 */ /* 0x000fc6000784c0ff */
[----:B------:R-:W5:Y:S01]  /*3450*/  @P3 LDG.E.U16 R121, desc[UR22][R68.64] ;  /* 0x0000001644793981 */ /* 0x000f62000c1e1500 */
[----:B------:R-:W-:Y:S02]  /*3460*/  SHF.R.U64 R61, R88, 0x11, RZ ;  /* 0x00000011583d7819 */ /* 0x000fe400000012ff */
[-C--:B------:R-:W-:Y:S01]  /*3470*/  IADD3 R60, P5, PT, R67, R6.reuse, RZ ;  /* 0x00000006433c7210 */ /* 0x080fe20007fbe0ff */
[C---:B------:R-:W-:Y:S01]  /*3480*/  IMAD R67, R150.reuse, 0x5a, RZ ;  /* 0x0000005a96437824 */ /* 0x040fe200078e02ff */
[----:B------:R-:W-:Y:S01]  /*3490*/  LOP3.LUT P3, RZ, R61, 0x1, RZ, 0xc0, !PT ;  /* 0x000000013dff7812 */ /* 0x000fe2000786c0ff */
[C---:B------:R-:W-:Y:S01]  /*34a0*/  IMAD R71, R150.reuse, 0x5c, RZ ;  /* 0x0000005c96477824 */ /* 0x040fe200078e02ff */
[----:B------:R-:W-:Y:S01]  /*34b0*/  LEA.HI.X.SX32 R61, R65, R7, 0x1, P5 ;  /* 0x00000007413d7211 */ /* 0x000fe200028f0eff */
[----:B-1----:R-:W-:Y:S01]  /*34c0*/  IMAD R63, R150, 0x2d, RZ ;  /* 0x0000002d963f7824 */ /* 0x002fe200078e02ff */
[-C--:B------:R-:W-:Y:S02]  /*34d0*/  IADD3 R62, P5, PT, R67, R6.reuse, RZ ;  /* 0x00000006433e7210 */ /* 0x080fe40007fbe0ff */
[----:B------:R-:W-:Y:S01]  /*34e0*/  SHF.R.U64 R65, R88, 0x10, RZ ;  /* 0x0000001058417819 */ /* 0x000fe200000012ff */
[----:B------:R1:W5:Y:S01]  /*34f0*/  @P0 LDG.E.U16 R118, desc[UR22][R60.64] ;  /* 0x000000163c760981 */ /* 0x000362000c1e1500 */
[----:B------:R-:W-:-:S02]  /*3500*/  IADD3 R64, P0, PT, R71, R6, RZ ;  /* 0x0000000647407210 */ /* 0x000fc40007f1e0ff */
[-C--:B------:R-:W-:Y:S02]  /*3510*/  LEA.HI.X.SX32 R63, R63, R7.reuse, 0x1, P5 ;  /* 0x000000073f3f7211 */ /* 0x080fe400028f0eff */
[----:B------:R-:W-:Y:S01]  /*3520*/  LOP3.LUT P5, RZ, R65, 0x1, RZ, 0xc0, !PT ;  /* 0x0000000141ff7812 */ /* 0x000fe200078ac0ff */
[C---:B------:R-:W-:Y:S01]  /*3530*/  IMAD R103, R150.reuse, 0x5e, RZ ;  /* 0x0000005e96677824 */ /* 0x040fe200078e02ff */
[----:B------:R-:W-:Y:S01]  /*3540*/  LEA.HI.X.SX32 R65, R59, R7, 0x1, P0 ;  /* 0x000000073b417211 */ /* 0x000fe200000f0eff */
[C---:B------:R-:W-:Y:S01]  /*3550*/  IMAD R59, R150.reuse, 0x2f, RZ ;  /* 0x0000002f963b7824 */ /* 0x040fe200078e02ff */
[----:B------:R2:W5:Y:S01]  /*3560*/  @P2 LDG.E.U16 R123, desc[UR22][R62.64] ;  /* 0x000000163e7b2981 */ /* 0x000562000c1e1500 */
[----:B------:R-:W-:-:S03]  /*3570*/  IMAD R95, R150, 0x62, RZ ;  /* 0x00000062965f7824 */ /* 0x000fc600078e02ff */
[----:B------:R3:W5:Y:S01]  /*3580*/  @P3 LDG.E.U16 R120, desc[UR22][R64.64] ;  /* 0x0000001640783981 */ /* 0x000762000c1e1500 */
[-C--:B------:R-:W-:Y:S01]  /*3590*/  IADD3 R102, P3, PT, R103, R6.reuse, RZ ;  /* 0x0000000667667210 */ /* 0x080fe20007f7e0ff */
[C---:B------:R-:W-:Y:S02]  /*35a0*/  IMAD R105, R150.reuse, 0x60, RZ ;  /* 0x0000006096697824 */ /* 0x040fe400078e02ff */
[C---:B-1----:R-:W-:Y:S01]  /*35b0*/  IMAD R61, R150.reuse, 0x31, RZ ;  /* 0x00000031963d7824 */ /* 0x042fe200078e02ff */
[-C--:B------:R-:W-:Y:S01]  /*35c0*/  LEA.HI.X.SX32 R103, R59, R7.reuse, 0x1, P3 ;  /* 0x000000073b677211 */ /* 0x080fe200018f0eff */
[C---:B------:R-:W-:Y:S01]  /*35d0*/  IMAD R97, R150.reuse, 0x66, RZ ;  /* 0x0000006696617824 */ /* 0x040fe200078e02ff */
[-C--:B------:R-:W-:Y:S01]  /*35e0*/  IADD3 R94, P3, PT, R95, R6.reuse, RZ ;  /* 0x000000065f5e7210 */ /* 0x080fe20007f7e0ff */
[C---:B------:R-:W-:Y:S01]  /*35f0*/  IMAD R107, R150.reuse, 0x64, RZ ;  /* 0x00000064966b7824 */ /* 0x040fe200078e02ff */
[----:B------:R-:W-:Y:S01]  /*3600*/  IADD3 R104, P2, PT, R105, R6, RZ ;  /* 0x0000000669687210 */ /* 0x000fe20007f5e0ff */
[C---:B------:R-:W-:Y:S01]  /*3610*/  IMAD R67, R150.reuse, 0x33, RZ ;  /* 0x0000003396437824 */ /* 0x040fe200078e02ff */
[-C--:B------:R-:W-:Y:S01]  /*3620*/  LEA.HI.X.SX32 R95, R61, R7.reuse, 0x1, P3 ;  /* 0x000000073d5f7211 */ /* 0x080fe200018f0eff */
[----:B------:R-:W-:Y:S01]  /*3630*/  IMAD R99, R150, 0x6a, RZ ;  /* 0x0000006a96637824 */ /* 0x000fe200078e02ff */
[----:B------:R-:W-:-:S02]  /*3640*/  LEA.HI.X.SX32 R105, R53, R7, 0x1, P2 ;  /* 0x0000000735697211 */ /* 0x000fc400010f0eff */
[-C--:B------:R-:W-:Y:S02]  /*3650*/  IADD3 R96, P3, PT, R97, R6.reuse, RZ ;  /* 0x0000000661607210 */ /* 0x080fe40007f7e0ff */
[-C--:B------:R-:W-:Y:S01]  /*3660*/  IADD3 R106, P2, PT, R107, R6.reuse, RZ ;  /* 0x000000066b6a7210 */ /* 0x080fe20007f5e0ff */
[C---:B--2---:R-:W-:Y:S01]  /*3670*/  IMAD R63, R150.reuse, 0x35, RZ ;  /* 0x00000035963f7824 */ /* 0x044fe200078e02ff */
[-C--:B------:R-:W-:Y:S01]  /*3680*/  LEA.HI.X.SX32 R97, R67, R7.reuse, 0x1, P3 ;  /* 0x0000000743617211 */ /* 0x080fe200018f0eff */
[C---:B------:R-:W-:Y:S01]  /*3690*/  IMAD R101, R150.reuse, 0x6e, RZ ;  /* 0x0000006e96657824 */ /* 0x040fe200078e02ff */
[-C--:B------:R-:W-:Y:S02]  /*36a0*/  LEA.HI.X.SX32 R107, R3, R7.reuse, 0x1, P2 ;  /* 0x00000007036b7211 */ /* 0x080fe400010f0eff */
[-C--:B------:R-:W-:Y:S02]  /*36b0*/  IADD3 R98, P3, PT, R99, R6.reuse, RZ ;  /* 0x0000000663627210 */ /* 0x080fe40007f7e0ff */
[----:B------:R-:W-:Y:S01]  /*36c0*/  IADD3 R108, P2, PT, R109, R6, RZ ;  /* 0x000000066d6c7210 */ /* 0x000fe20007f5e0ff */
[C---:B---3--:R-:W-:Y:S01]  /*36d0*/  IMAD R65, R150.reuse, 0x37, RZ ;  /* 0x0000003796417824 */ /* 0x048fe200078e02ff */
[-C--:B------:R-:W-:Y:S01]  /*36e0*/  LEA.HI.X.SX32 R99, R63, R7.reuse, 0x1, P3 ;  /* 0x000000073f637211 */ /* 0x080fe200018f0eff */
[----:B------:R-:W-:Y:S01]  /*36f0*/  IMAD R73, R150, 0x72, RZ ;  /* 0x0000007296497824 */ /* 0x000fe200078e02ff */
[----:B------:R-:W-:-:S02]  /*3700*/  LEA.HI.X.SX32 R109, R55, R7, 0x1, P2 ;  /* 0x00000007376d7211 */ /* 0x000fc400010f0eff */
[-C--:B------:R-:W-:Y:S02]  /*3710*/  IADD3 R100, P3, PT, R101, R6.reuse, RZ ;  /* 0x0000000665647210 */ /* 0x080fe40007f7e0ff */
[-C--:B------:R-:W-:Y:S01]  /*3720*/  IADD3 R110, P2, PT, R111, R6.reuse, RZ ;  /* 0x000000066f6e7210 */ /* 0x080fe20007f5e0ff */
[----:B------:R-:W-:Y:S01]  /*3730*/  IMAD R69, R150, 0x39, RZ ;  /* 0x0000003996457824 */ /* 0x000fe200078e02ff */
[-C--:B------:R-:W-:Y:S02]  /*3740*/  LEA.HI.X.SX32 R101, R65, R7.reuse, 0x1, P3 ;  /* 0x0000000741657211 */ /* 0x080fe400018f0eff */
[----:B------:R-:W-:Y:S02]  /*3750*/  SHF.R.U64 R66, R88, 0xf, RZ ;  /* 0x0000000f58427819 */ /* 0x000fe400000012ff */
[----:B------:R-:W-:Y:S02]  /*3760*/  LEA.HI.X.SX32 R111, R57, R7, 0x1, P2 ;  /* 0x00000007396f7211 */ /* 0x000fe400010f0eff */
[----:B------:R-:W-:-:S02]  /*3770*/  IADD3 R72, P3, PT, R73, R6, RZ ;  /* 0x0000000649487210 */ /* 0x000fc40007f7e0ff */
[-C--:B------:R-:W-:Y:S01]  /*3780*/  IADD3 R112, P2, PT, R113, R6.reuse, RZ ;  /* 0x0000000671707210 */ /* 0x080fe20007f5e0ff */
[----:B------:R-:W-:Y:S01]  /*3790*/  IMAD R71, R150, 0x3b, RZ ;  /* 0x0000003b96477824 */ /* 0x000fe200078e02ff */
[----:B------:R-:W-:Y:S01]  /*37a0*/  LOP3.LUT P0, RZ, R66, 0x1, RZ, 0xc0, !PT ;  /* 0x0000000142ff7812 */ /* 0x000fe2000780c0ff */
[C---:B------:R-:W-:Y:S01]  /*37b0*/  IMAD R61, R150.reuse, 0x7a, RZ ;  /* 0x0000007a963d7824 */ /* 0x040fe200078e02ff */
[-C--:B------:R-:W-:Y:S02]  /*37c0*/  LEA.HI.X.SX32 R73, R69, R7.reuse, 0x1, P3 ;  /* 0x0000000745497211 */ /* 0x080fe400018f0eff */
[-C--:B------:R-:W-:Y:S02]  /*37d0*/  LEA.HI.X.SX32 R113, R89, R7.reuse, 0x1, P2 ;  /* 0x0000000759717211 */ /* 0x080fe400010f0eff */
[-C--:B------:R-:W-:Y:S02]  /*37e0*/  IADD3 R66, P3, PT, R127, R6.reuse, RZ ;  /* 0x000000067f427210 */ /* 0x080fe40007f7e0ff */
[-C--:B------:R-:W-:Y:S01]  /*37f0*/  IADD3 R68, P2, PT, R125, R6.reuse, RZ ;  /* 0x000000067d447210 */ /* 0x080fe20007f5e0ff */
[C---:B------:R-:W-:Y:S01]  /*3800*/  IMAD R53, R150.reuse, 0x3d, RZ ;  /* 0x0000003d96357824 */ /* 0x040fe200078e02ff */
[-C--:B------:R-:W-:Y:S01]  /*3810*/  LEA.HI.X.SX32 R67, R71, R7.reuse, 0x1, P3 ;  /* 0x0000000747437211 */ /* 0x080fe200018f0eff */
[C---:B------:R-:W-:Y:S01]  /*3820*/  IMAD R65, R150.reuse, 0x7e, RZ ;  /* 0x0000007e96417824 */ /* 0x040fe200078e02ff */
[----:B------:R-:W-:Y:S01]  /*3830*/  LEA.HI.X.SX32 R69, R93, R7, 0x1, P2 ;  /* 0x000000075d457211 */ /* 0x000fe200010f0eff */
[----:B------:R-:W-:Y:S01]  /*3840*/  IMAD R55, R150, 0x7c, RZ ;  /* 0x0000007c96377824 */ /* 0x000fe200078e02ff */
[----:B------:R-:W-:-:S02]  /*3850*/  IADD3 R60, P3, PT, R61, R6, RZ ;  /* 0x000000063d3c7210 */ /* 0x000fc40007f7e0ff */
[-C--:B------:R-:W-:Y:S01]  /*3860*/  IADD3 R70, P2, PT, R129, R6.reuse, RZ ;  /* 0x0000000681467210 */ /* 0x080fe20007f5e0ff */
[----:B------:R-:W-:Y:S01]  /*3870*/  IMAD R3, R150, 0x3f, RZ ;  /* 0x0000003f96037824 */ /* 0x000fe200078e02ff */
[-C--:B------:R-:W-:Y:S02]  /*3880*/  LEA.HI.X.SX32 R61, R53, R7.reuse, 0x1, P3 ;  /* 0x00000007353d7211 */ /* 0x080fe400018f0eff */
[----:B------:R-:W-:Y:S02]  /*3890*/  LEA.HI.X.SX32 R71, R117, R7, 0x1, P2 ;  /* 0x0000000775477211 */ /* 0x000fe400010f0eff */
[-C--:B------:R-:W-:Y:S02]  /*38a0*/  IADD3 R64, P3, PT, R65, R6.reuse, RZ ;  /* 0x0000000641407210 */ /* 0x080fe40007f7e0ff */
[----:B------:R-:W-:Y:S02]  /*38b0*/  IADD3 R62, P2, PT, R55, R6, RZ ;  /* 0x00000006373e7210 */ /* 0x000fe40007f5e0ff */
[----:B------:R-:W-:-:S02]  /*38c0*/  SHF.R.U64 R55, R88, 0xd, RZ ;  /* 0x0000000d58377819 */ /* 0x000fc400000012ff */
[----:B------:R-:W-:Y:S02]  /*38d0*/  PRMT R116, RZ, 0x7610, R116 ;  /* 0x00007610ff747816 */ /* 0x000fe40000000074 */
[----:B------:R-:W-:Y:S02]  /*38e0*/  LEA.HI.X.SX32 R65, R3, R7, 0x1, P3 ;  /* 0x0000000703417211 */ /* 0x000fe400018f0eff */
[C---:B------:R-:W-:Y:S02]  /*38f0*/  SHF.R.U64 R3, R88.reuse, 0xc, RZ ;  /* 0x0000000c58037819 */ /* 0x040fe400000012ff */
[----:B------:R-:W-:Y:S01]  /*3900*/  SHF.R.U64 R57, R88, 0xe, RZ ;  /* 0x0000000e58397819 */ /* 0x000fe200000012ff */
[----:B------:R-:W5:Y:S01]  /*3910*/  @!P4 LDG.E.U16 R116, desc[UR22][R6.64] ;  /* 0x000000160674c981 */ /* 0x000f62000c1e1500 */
[----:B------:R-:W-:Y:S02]  /*3920*/  LOP3.LUT P3, RZ, R55, 0x1, RZ, 0xc0, !PT ;  /* 0x0000000137ff7812 */ /* 0x000fe4000786c0ff */
[----:B------:R-:W-:-:S02]  /*3930*/  PRMT R55, RZ, 0x7610, R55 ;  /* 0x00007610ff377816 */ /* 0x000fc40000000037 */
[----:B------:R-:W-:Y:S02]  /*3940*/  LEA.HI.X.SX32 R63, R119, R7, 0x1, P2 ;  /* 0x00000007773f7211 */ /* 0x000fe400010f0eff */
[----:B------:R-:W-:Y:S02]  /*3950*/  LOP3.LUT P4, RZ, R3, 0x1, RZ, 0xc0, !PT ;  /* 0x0000000103ff7812 */ /* 0x000fe4000788c0ff */
[----:B------:R-:W-:Y:S01]  /*3960*/  LOP3.LUT P2, RZ, R57, 0x1, RZ, 0xc0, !PT ;  /* 0x0000000139ff7812 */ /* 0x000fe2000784c0ff */
[----:B------:R1:W5:Y:S01]  /*3970*/  @P5 LDG.E.U16 R55, desc[UR22][R102.64] ;  /* 0x0000001666375981 */ /* 0x000362000c1e1500 */
[----:B------:R-:W-:Y:S02]  /*3980*/  SHF.R.U64 R3, R88, 0xb, RZ ;  /* 0x0000000b58037819 */ /* 0x000fe400000012ff */
[----:B------:R-:W-:Y:S02]  /*3990*/  PRMT R57, RZ, 0x7610, R57 ;  /* 0x00007610ff397816 */ /* 0x000fe40000000039 */
[----:B------:R-:W-:-:S02]  /*39a0*/  LOP3.LUT P5, RZ, R3, 0x1, RZ, 0xc0, !PT ;  /* 0x0000000103ff7812 */ /* 0x000fc400078ac0ff */
[C---:B------:R-:W-:Y:S02]  /*39b0*/  SHF.R.U64 R3, R88.reuse, 0xa, RZ ;  /* 0x0000000a58037819 */ /* 0x040fe400000012ff */
[----:B------:R-:W-:Y:S01]  /*39c0*/  PRMT R122, RZ, 0x7610, R122 ;  /* 0x00007610ff7a7816 */ /* 0x000fe2000000007a */
[----:B------:R-:W5:Y:S01]  /*39d0*/  @P0 LDG.E.U16 R57, desc[UR22][R104.64] ;  /* 0x0000001668390981 */ /* 0x000f62000c1e1500 */
[----:B------:R-:W-:Y:S02]  /*39e0*/  LOP3.LUT P0, RZ, R3, 0x1, RZ, 0xc0, !PT ;  /* 0x0000000103ff7812 */ /* 0x000fe4000780c0ff */
[----:B------:R-:W-:Y:S02]  /*39f0*/  SHF.R.U64 R3, R88, 0x9, RZ ;  /* 0x0000000958037819 */ /* 0x000fe400000012ff */
[----:B------:R-:W-:Y:S01]  /*3a00*/  PRMT R59, RZ, 0x7610, R59 ;  /* 0x00007610ff3b7816 */ /* 0x000fe2000000003b */
[----:B------:R2:W5:Y:S01]  /*3a10*/  @P2 LDG.E.U16 R122, desc[UR22][R94.64] ;  /* 0x000000165e7a2981 */ /* 0x000562000c1e1500 */
[----:B------:R-:W-:-:S02]  /*3a20*/  LOP3.LUT P2, RZ, R3, 0x1, RZ, 0xc0, !PT ;  /* 0x0000000103ff7812 */ /* 0x000fc4000784c0ff */
[C---:B------:R-:W-:Y:S02]  /*3a30*/  SHF.R.U64 R3, R88.reuse, 0x8, RZ ;  /* 0x0000000858037819 */ /* 0x040fe400000012ff */
[----:B-1----:R-:W-:Y:S01]  /*3a40*/  PRMT R102, RZ, 0x7610, R102 ;  /* 0x00007610ff667816 */ /* 0x002fe20000000066 */
[----:B------:R-:W5:Y:S01]  /*3a50*/  @P3 LDG.E.U16 R59, desc[UR22][R106.64] ;  /* 0x000000166a3b3981 */ /* 0x000f62000c1e1500 */
[----:B------:R-:W-:Y:S02]  /*3a60*/  LOP3.LUT P3, RZ, R3, 0x1, RZ, 0xc0, !PT ;  /* 0x0000000103ff7812 */ /* 0x000fe4000786c0ff */
[----:B------:R-:W-:Y:S02]  /*3a70*/  SHF.R.U64 R3, R88, 0x7, RZ ;  /* 0x0000000758037819 */ /* 0x000fe400000012ff */
[----:B------:R-:W-:Y:S01]  /*3a80*/  PRMT R89, RZ, 0x7610, R89 ;  /* 0x00007610ff597816 */ /* 0x000fe20000000059 */
[----:B------:R1:W5:Y:S01]  /*3a90*/  @P4 LDG.E.U16 R102, desc[UR22][R96.64] ;  /* 0x0000001660664981 */ /* 0x000362000c1e1500 */
[----:B------:R-:W-:-:S02]  /*3aa0*/  LOP3.LUT P4, RZ, R3, 0x1, RZ, 0xc0, !PT ;  /* 0x0000000103ff7812 */ /* 0x000fc4000788c0ff */
[C---:B------:R-:W-:Y:S02]  /*3ab0*/  SHF.R.U64 R3, R88.reuse, 0x6, RZ ;  /* 0x0000000658037819 */ /* 0x040fe400000012ff */
[----:B--2---:R-:W-:Y:S01]  /*3ac0*/  PRMT R94, RZ, 0x7610, R94 ;  /* 0x00007610ff5e7816 */ /* 0x004fe2000000005e */
[----:B------:R-:W5:Y:S01]  /*3ad0*/  @P5 LDG.E.U16 R89, desc[UR22][R108.64] ;  /* 0x000000166c595981 */ /* 0x000f62000c1e1500 */
[----:B------:R-:W-:Y:S02]  /*3ae0*/  LOP3.LUT P5, RZ, R3, 0x1, RZ, 0xc0, !PT ;  /* 0x0000000103ff7812 */ /* 0x000fe400078ac0ff */
[----:B------:R-:W-:Y:S02]  /*3af0*/  SHF.R.U64 R3, R88, 0x5, RZ ;  /* 0x0000000558037819 */ /* 0x000fe400000012ff */
[----:B------:R-:W-:Y:S01]  /*3b00*/  PRMT R93, RZ, 0x7610, R93 ;  /* 0x00007610ff5d7816 */ /* 0x000fe2000000005d */
[----:B------:R2:W5:Y:S01]  /*3b10*/  @P0 LDG.E.U16 R94, desc[UR22][R98.64] ;  /* 0x00000016625e0981 */ /* 0x000562000c1e1500 */
[----:B------:R-:W-:-:S02]  /*3b20*/  LOP3.LUT P0, RZ, R3, 0x1, RZ, 0xc0, !PT ;  /* 0x0000000103ff7812 */ /* 0x000fc4000780c0ff */
[----:B-1----:R-:W-:Y:S02]  /*3b30*/  PRMT R96, RZ, 0x7610, R96 ;  /* 0x00007610ff607816 */ /* 0x002fe40000000060 */
[C---:B------:R-:W-:Y:S01]  /*3b40*/  SHF.R.U64 R3, R88.reuse, 0x4, RZ ;  /* 0x0000000458037819 */ /* 0x040fe200000012ff */
[----:B------:R-:W5:Y:S01]  /*3b50*/  @P2 LDG.E.U16 R93, desc[UR22][R110.64] ;  /* 0x000000166e5d2981 */ /* 0x000f62000c1e1500 */
[----:B------:R-:W-:Y:S02]  /*3b60*/  SHF.R.U64 R6, R88, 0x3, RZ ;  /* 0x0000000358067819 */ /* 0x000fe400000012ff */
[----:B------:R-:W-:Y:S01]  /*3b70*/  LOP3.LUT P2, RZ, R3, 0x1, RZ, 0xc0, !PT ;  /* 0x0000000103ff7812 */ /* 0x000fe2000784c0ff */
[----:B------:R1:W5:Y:S01]  /*3b80*/  @P3 LDG.E.U16 R96, desc[UR22][R100.64] ;  /* 0x0000001664603981 */ /* 0x000362000c1e1500 */
[----:B------:R-:W-:Y:S02]  /*3b90*/  PRMT R95, RZ, 0x7610, R95 ;  /* 0x00007610ff5f7816 */ /* 0x000fe4000000005f */
[----:B--2---:R-:W-:-:S02]  /*3ba0*/  PRMT R98, RZ, 0x7610, R98 ;  /* 0x00007610ff627816 */ /* 0x004fc40000000062 */
[----:B------:R-:W-:Y:S02]  /*3bb0*/  LOP3.LUT P3, RZ, R6, 0x1, RZ, 0xc0, !PT ;  /* 0x0000000106ff7812 */ /* 0x000fe4000786c0ff */
[C---:B------:R-:W-:Y:S01]  /*3bc0*/  SHF.R.U64 R3, R88.reuse, 0x2, RZ ;  /* 0x0000000258037819 */ /* 0x040fe200000012ff */
[----:B------:R-:W5:Y:S01]  /*3bd0*/  @P4 LDG.E.U16 R95, desc[UR22][R112.64] ;  /* 0x00000016705f4981 */ /* 0x000f62000c1e1500 */
[----:B------:R-:W-:Y:S02]  /*3be0*/  SHF.R.U64 R6, R88, 0x1, RZ ;  /* 0x0000000158067819 */ /* 0x000fe400000012ff */
[----:B------:R-:W-:Y:S01]  /*3bf0*/  LOP3.LUT P4, RZ, R3, 0x1, RZ, 0xc0, !PT ;  /* 0x0000000103ff7812 */ /* 0x000fe2000788c0ff */
[----:B------:R-:W5:Y:S01]  /*3c00*/  @P5 LDG.E.U16 R98, desc[UR22][R72.64] ;  /* 0x0000001648625981 */ /* 0x000f62000c1e1500 */
[----:B------:R-:W-:Y:S02]  /*3c10*/  LOP3.LUT P5, RZ, R6, 0x1, RZ, 0xc0, !PT ;  /* 0x0000000106ff7812 */ /* 0x000fe400078ac0ff */
[----:B------:R-:W-:-:S02]  /*3c20*/  PRMT R97, RZ, 0x7610, R97 ;  /* 0x00007610ff617816 */ /* 0x000fc40000000061 */
[----:B-1----:R-:W-:-:S04]  /*3c30*/  PRMT R100, RZ, 0x7610, R100 ;  /* 0x00007610ff647816 */ /* 0x002fc80000000064 */
[----:B------:R1:W5:Y:S04]  /*3c40*/  @P2 LDG.E.U16 R97, desc[UR22][R66.64] ;  /* 0x0000001642612981 */ /* 0x000368000c1e1500 */
[----:B------:R2:W5:Y:S01]  /*3c50*/  @P4 LDG.E.U16 R100, desc[UR22][R60.64] ;  /* 0x000000163c644981 */ /* 0x000562000c1e1500 */
[----:B-1----:R-:W-:Y:S02]  /*3c60*/  PRMT R66, RZ, 0x7610, R66 ;  /* 0x00007610ff427816 */ /* 0x002fe40000000042 */
[----:B------:R-:W-:-:S04]  /*3c70*/  PRMT R67, RZ, 0x7610, R67 ;  /* 0x00007610ff437816 */ /* 0x000fc80000000043 */
[----:B------:R2:W5:Y:S04]  /*3c80*/  @P5 LDG.E.U16 R66, desc[UR22][R62.64] ;  /* 0x000000163e425981 */ /* 0x000568000c1e1500 */
[----:B------:R2:W5:Y:S01]  /*3c90*/  @!P6 LDG.E.U16 R67, desc[UR22][R64.64] ;  /* 0x000000164043e981 */ /* 0x000562000c1e1500 */
[----:B------:R-:W-:Y:S02]  /*3ca0*/  LOP3.LUT R3, R52, 0x3f, RZ, 0xc0, !PT ;  /* 0x0000003f34037812 */ /* 0x000fe400078ec0ff */
[----:B------:R-:W-:-:S03]  /*3cb0*/  PRMT R88, RZ, 0x7610, R88 ;  /* 0x00007610ff587816 */ /* 0x000fc60000000058 */
[----:B------:R-:W-:Y:S01]  /*3cc0*/  IMAD R6, R3, R151, RZ ;  /* 0x0000009703067224 */ /* 0x000fe200078e02ff */
[----:B------:R-:W-:Y:S01]  /*3cd0*/  PRMT R99, RZ, 0x7610, R99 ;  /* 0x00007610ff637816 */ /* 0x000fe20000000063 */
[----:B0-----:R-:W-:Y:S01]  /*3ce0*/  IMAD R12, R12, UR4, RZ ;  /* 0x000000040c0c7c24 */ /* 0x001fe2000f8e02ff */
[----:B------:R2:W5:Y:S01]  /*3cf0*/  @P0 LDG.E.U16 R88, desc[UR22][R68.64] ;  /* 0x0000001644580981 */ /* 0x000562000c1e1500 */
[----:B------:R-:W-:Y:S01]  /*3d00*/  IMAD R8, R8, UR4, RZ ;  /* 0x0000000408087c24 */ /* 0x000fe2000f8e02ff */
[----:B------:R-:W-:Y:S01]  /*3d10*/  LEA R7, P0, R6, UR14, 0x1 ;  /* 0x0000000e06077c11 */ /* 0x000fe2000f8008ff */
[----:B------:R-:W-:Y:S01]  /*3d20*/  VIADD R53, R4, 0x3f ;  /* 0x0000003f04357836 */ /* 0x000fe20000000000 */
[----:B------:R2:W5:Y:S01]  /*3d30*/  @P3 LDG.E.U16 R99, desc[UR22][R70.64] ;  /* 0x0000001646633981 */ /* 0x000562000c1e1500 */
[----:B------:R-:W-:Y:S01]  /*3d40*/  IMAD R9, R9, UR4, RZ ;  /* 0x0000000409097c24 */ /* 0x000fe2000f8e02ff */
[----:B------:R-:W-:Y:S01]  /*3d50*/  LEA.HI.X.SX32 R161, R6, UR15, 0x1, P0 ;  /* 0x0000000f06a17c11 */ /* 0x000fe200080f0eff */
[----:B------:R-:W-:Y:S01]  /*3d60*/  IMAD R10, R10, UR4, RZ ;  /* 0x000000040a0a7c24 */ /* 0x000fe2000f8e02ff */
[----:B------:R-:W-:-:S02]  /*3d70*/  LEA R168, P3, R12, R7, 0x1 ;  /* 0x000000070ca87211 */ /* 0x000fc400078608ff */
[----:B------:R-:W-:Y:S01]  /*3d80*/  LEA R174, P2, R8, R7, 0x1 ;  /* 0x0000000708ae7211 */ /* 0x000fe200078408ff */
[----:B------:R-:W-:Y:S01]  /*3d90*/  IMAD R13, R13, UR4, RZ ;  /* 0x000000040d0d7c24 */ /* 0x000fe2000f8e02ff */
[----:B------:R-:W-:Y:S01]  /*3da0*/  LEA.HI.X.SX32 R169, R12, R161, 0x1, P3 ;  /* 0x000000a10ca97211 */ /* 0x000fe200018f0eff */
[----:B------:R-:W-:Y:S01]  /*3db0*/  IMAD R14, R14, UR4, RZ ;  /* 0x000000040e0e7c24 */ /* 0x000fe2000f8e02ff */
[----:B------:R-:W-:Y:S01]  /*3dc0*/  LEA R172, P0, R9, R7, 0x1 ;  /* 0x0000000709ac7211 */ /* 0x000fe200078008ff */
[----:B------:R-:W-:Y:S01]  /*3dd0*/  IMAD R15, R15, UR4, RZ ;  /* 0x000000040f0f7c24 */ /* 0x000fe2000f8e02ff */
[----:B------:R-:W-:Y:S01]  /*3de0*/  LEA.HI.X.SX32 R175, R8, R161, 0x1, P2 ;  /* 0x000000a108af7211 */ /* 0x000fe200010f0eff */
[----:B------:R-:W-:Y:S01]  /*3df0*/  IMAD R16, R16, UR4, RZ ;  /* 0x0000000410107c24 */ /* 0x000fe2000f8e02ff */
[----:B------:R-:W-:Y:S01]  /*3e00*/  ISETP.GT.AND P3, PT, R53, 0x3f, PT ;  /* 0x0000003f3500780c */ /* 0x000fe20003f64270 */
[----:B------:R-:W-:-:S04]  /*3e10*/  @!UP1 UIADD3 UR4, UPT, UPT, -UR7, 0x100000, URZ ;  /* 0x0010000007049890 */ /* 0x000fc8000fffe1ff */
[----:B------:R-:W-:Y:S02]  /*3e20*/  @!UP1 USHF.L.U32 UR5, UR4, 0xb, URZ ;  /* 0x0000000b04059899 */ /* 0x000fe400080006ff */
[----:B------:R-:W-:Y:S01]  /*3e30*/  @!UP1 USHF.L.U32 UR4, UR4, 0x1, URZ ;  /* 0x0000000104049899 */ /* 0x000fe200080006ff */
[C---:B------:R-:W-:Y:S02]  /*3e40*/  LEA R170, P2, R10.reuse, R7, 0x1 ;  /* 0x000000070aaa7211 */ /* 0x040fe400078408ff */
[----:B------:R-:W-:Y:S02]  /*3e50*/  LEA.HI.X.SX32 R173, R9, R161, 0x1, P0 ;  /* 0x000000a109ad7211 */ /* 0x000fe400000f0eff */
[----:B------:R-:W-:Y:S02]  /*3e60*/  LEA R166, P0, R13, R7, 0x1 ;  /* 0x000000070da67211 */ /* 0x000fe400078008ff */
[----:B------:R-:W-:Y:S01]  /*3e70*/  LEA.HI.X.SX32 R171, R10, R161, 0x1, P2 ;  /* 0x000000a10aab7211 */ /* 0x000fe200010f0eff */
[----:B------:R-:W-:Y:S01]  /*3e80*/  VOTEU.ALL UP1, P1 ;  /* 0x0000000000ff7886 */ /* 0x000fe20000820000 */
[----:B------:R-:W-:-:S02]  /*3e90*/  LEA R164, P2, R14, R7, 0x1 ;  /* 0x000000070ea47211 */ /* 0x000fc400078408ff */
[----:B------:R-:W-:Y:S02]  /*3ea0*/  LEA.HI.X.SX32 R167, R13, R161, 0x1, P0 ;  /* 0x000000a10da77211 */ /* 0x000fe400000f0eff */
[C---:B------:R-:W-:Y:S01]  /*3eb0*/  LEA R162, P0, R15.reuse, R7, 0x1 ;  /* 0x000000070fa27211 */ /* 0x040fe200078008ff */
[----:B------:R2:W0:Y:S01]  /*3ec0*/  @!UP1 SYNCS.EXCH.64 URZ, [UR9+0x1008], UR4 ;  /* 0x0010080409ff95b2 */ /* 0x0004220008000100 */
[----:B------:R-:W-:Y:S02]  /*3ed0*/  LEA.HI.X.SX32 R165, R14, R161, 0x1, P2 ;  /* 0x000000a10ea57211 */ /* 0x000fe400010f0eff */
[----:B------:R-:W-:Y:S02]  /*3ee0*/  LEA R160, P2, R16, R7, 0x1 ;  /* 0x0000000710a07211 */ /* 0x000fe400078408ff */
[----:B------:R-:W-:Y:S02]  /*3ef0*/  LEA.HI.X.SX32 R163, R15, R161, 0x1, P0 ;  /* 0x000000a10fa37211 */ /* 0x000fe400000f0eff */
[----:B------:R-:W-:-:S02]  /*3f00*/  ISETP.LT.AND P0, PT, R3, R4, P3 ;  /* 0x000000040300720c */ /* 0x000fc40001f01270 */
[----:B------:R-:W-:Y:S01]  /*3f10*/  LEA.HI.X.SX32 R161, R16, R161, 0x1, P2 ;  /* 0x000000a110a17211 */ /* 0x000fe200010f0eff */
[----:B--2---:R-:W-:Y:S10]  /*3f20*/  @!P3 BRA `(.L_x_6) ;  /* 0x000000000084b947 */ /* 0x004ff40003800000 */
[----:B-----5:R-:W-:Y:S02]  /*3f30*/  PRMT R4, R116, 0x5410, R5 ;  /* 0x0000541074047816 */ /* 0x020fe40000000005 */
[----:B------:R-:W-:Y:S02]  /*3f40*/  PRMT R12, R24, 0x5410, R17 ;  /* 0x00005410180c7816 */ /* 0x000fe40000000011 */
[----:B------:R-:W-:Y:S02]  /*3f50*/  PRMT R5, R19, 0x5410, R34 ;  /* 0x0000541013057816 */ /* 0x000fe40000000022 */
[----:B------:R-:W-:Y:S02]  /*3f60*/  PRMT R6, R20, 0x5410, R29 ;  /* 0x0000541014067816 */ /* 0x000fe4000000001d */
[----:B------:R-:W-:Y:S02]  /*3f70*/  PRMT R7, R35, 0x5410, R54 ;  /* 0x0000541023077816 */ /* 0x000fe40000000036 */
[----:B------:R-:W-:-:S02]  /*3f80*/  PRMT R9, R23, 0x5410, R76 ;  /* 0x0000541017097816 */ /* 0x000fc4000000004c */
[----:B------:R-:W-:Y:S02]  /*3f90*/  PRMT R10, R30, 0x5410, R79 ;  /* 0x000054101e0a7816 */ /* 0x000fe4000000004f */
        /* <DEDUP_REMOVED lines=24> */
[----:B------:R-:W-:-:S04]  /*4120*/  PRMT R35, R66, 0x5410, R67 ;  /* 0x0000541042237816 */ /* 0x000fc80000000043 */
[----:B------:R1:W-:Y:S03]  /*4130*/  STTM.x32 tmem[UR10+0x10], R4 ;  /* 0x00001004000079ed */ /* 0x0003e600082c000a */
.L_x_6:
[----:B------:R-:W2:Y:S01]  /*4140*/  FENCE.VIEW.ASYNC.T ;  /* 0x00000000000073c6 */ /* 0x000ea20000000200 */
[----:B-1----:R-:W-:Y:S01]  /*4150*/  PRMT R4, RZ, 0x7610, R4 ;  /* 0x00007610ff047816 */ /* 0x002fe20000000004 */
[----:B0-2---:R-:W-:Y:S01]  /*4160*/  BAR.SYNC.DEFER_BLOCKING 0x0 ;  /* 0x0000000000007b1d */ /* 0x005fe20000010000 */
[----:B------:R-:W-:Y:S02]  /*4170*/  PRMT R12, RZ, 0x7610, R12 ;  /* 0x00007610ff0c7816 */ /* 0x000fe4000000000c */
[----:B------:R-:W-:Y:S02]  /*4180*/  PRMT R6, RZ, 0x7610, R6 ;  /* 0x00007610ff067816 */ /* 0x000fe40000000006 */
[----:B------:R-:W-:Y:S01]  /*4190*/  PRMT R14, RZ, 0x7610, R14 ;  /* 0x00007610ff0e7816 */ /* 0x000fe2000000000e */
[----:B------:R-:W0:Y:S01]  /*41a0*/  LDCU UR5, c[0x0][0x3a0] ;  /* 0x00007400ff0577ac */ /* 0x000e220008000800 */
[----:B------:R-:W-:Y:S02]  /*41b0*/  PRMT R8, RZ, 0x7610, R8 ;  /* 0x00007610ff087816 */ /* 0x000fe40000000008 */
[----:B------:R-:W-:-:S02]  /*41c0*/  PRMT R16, RZ, 0x7610, R16 ;  /* 0x00007610ff107816 */ /* 0x000fc40000000010 */
[----:B------:R-:W-:Y:S02]  /*41d0*/  PRMT R10, RZ, 0x7610, R10 ;  /* 0x00007610ff0a7816 */ /* 0x000fe4000000000a */
[----:B-----5:R-:W-:Y:S01]  /*41e0*/  PRMT R18, RZ, 0x7610, R18 ;  /* 0x00007610ff127816 */ /* 0x020fe20000000012 */
[----:B------:R-:W2:Y:S04]  /*41f0*/  @P0 LDG.E.U16 R4, desc[UR22][R174.64] ;  /* 0x00000016ae040981 */ /* 0x000ea8000c1e1500 */
[----:B------:R-:W3:Y:S04]  /*4200*/  @P0 LDG.E.U16 R12, desc[UR22][R166.64] ;  /* 0x00000016a60c0981 */ /* 0x000ee8000c1e1500 */
[----:B------:R-:W4:Y:S04]  /*4210*/  @P0 LDG.E.U16 R6, desc[UR22][R172.64] ;  /* 0x00000016ac060981 */ /* 0x000f28000c1e1500 */
[----:B------:R-:W4:Y:S04]  /*4220*/  @P0 LDG.E.U16 R14, desc[UR22][R164.64] ;  /* 0x00000016a40e0981 */ /* 0x000f28000c1e1500 */
[----:B------:R-:W4:Y:S04]  /*4230*/  @P0 LDG.E.U16 R8, desc[UR22][R170.64] ;  /* 0x00000016aa080981 */ /* 0x000f28000c1e1500 */
[----:B------:R-:W4:Y:S04]  /*4240*/  @P0 LDG.E.U16 R16, desc[UR22][R162.64] ;  /* 0x00000016a2100981 */ /* 0x000f28000c1e1500 */
[----:B------:R-:W4:Y:S04]  /*4250*/  @P0 LDG.E.U16 R10, desc[UR22][R168.64] ;  /* 0x00000016a80a0981 */ /* 0x000f28000c1e1500 */
[----:B------:R-:W4:Y:S01]  /*4260*/  @P0 LDG.E.U16 R18, desc[UR22][R160.64] ;  /* 0x00000016a0120981 */ /* 0x000f22000c1e1500 */
[----:B------:R-:W-:Y:S01]  /*4270*/  SHF.R.S32.HI R20, RZ, 0x1f, R51 ;  /* 0x0000001fff147819 */ /* 0x000fe20000011433 */
[----:B0-----:R-:W-:Y:S01]  /*4280*/  UIADD3 UR11, UPT, UPT, UR5, 0x3f, URZ ;  /* 0x0000003f050b7890 */ /* 0x001fe2000fffe0ff */
[----:B------:R-:W-:Y:S01]  /*4290*/  SHF.R.S32.HI R159, RZ, 0x6, R52 ;  /* 0x00000006ff9f7819 */ /* 0x000fe20000011434 */
[----:B------:R-:W-:Y:S01]  /*42a0*/  UIADD3 UR5, UPT, UPT, UR9, 0x800, URZ ;  /* 0x0000080009057890 */ /* 0x000fe2000fffe0ff */
[----:B------:R-:W-:Y:S01]  /*42b0*/  SHF.L.U64.HI R51, R51, 0x1, R20 ;  /* 0x0000000133337819 */ /* 0x000fe20000010214 */
[----:B------:R-:W-:Y:S01]  /*42c0*/  IMAD.SHL.U32 R20, R3, 0x2, RZ ;  /* 0x0000000203147824 */ /* 0x000fe200078e00ff */
[----:B------:R-:W-:Y:S01]  /*42d0*/  SGXT R159, R159, 0x1 ;  /* 0x000000019f9f781a */ /* 0x000fe20000000200 */
[----:B------:R-:W-:Y:S01]  /*42e0*/  USHF.R.S32.HI UR7, URZ, 0x1f, UR11 ;  /* 0x0000001fff077899 */ /* 0x000fe2000801140b */
[----:B------:R-:W-:Y:S01]  /*42f0*/  ISETP.NE.U32.AND P0, PT, R114, RZ, PT ;  /* 0x000000ff7200720c */ /* 0x000fe20003f05070 */
[----:B------:R-:W-:Y:S01]  /*4300*/  IMAD.SHL.U32 R176, R150, 0x40, RZ ;  /* 0x0000004096b07824 */ /* 0x000fe200078e00ff */
[----:B------:R-:W-:Y:S01]  /*4310*/  LOP3.LUT R159, R20, 0x90, R159, 0x78, !PT ;  /* 0x00000090149f7812 */ /* 0x000fe200078e789f */
[----:B------:R-:W-:Y:S01]  /*4320*/  ULEA.HI UR7, UR7, UR11, URZ, 0x6 ;  /* 0x0000000b07077291 */ /* 0x000fe2000f8f30ff */
[----:B------:R-:W-:Y:S01]  /*4330*/  ISETP.LT.OR P2, PT, R53, 0x40, P0 ;  /* 0x000000403500780c */ /* 0x000fe20000741670 */
[----:B------:R-:W-:Y:S01]  /*4340*/  USHF.R.U32.HI UR5, URZ, 0x4, UR5 ;  /* 0x00000004ff057899 */ /* 0x000fe20008011605 */
[C---:B------:R-:W-:Y:S01]  /*4350*/  LOP3.LUT R157, R159.reuse, 0x20, RZ, 0x3c, !PT ;  /* 0x000000209f9d7812 */ /* 0x040fe200078e3cff */
[----:B------:R-:W-:Y:S01]  /*4360*/  USHF.R.S32.HI UR7, URZ, 0x6, UR7 ;  /* 0x00000006ff077899 */ /* 0x000fe20008011407 */
[C---:B------:R-:W-:Y:S01]  /*4370*/  LOP3.LUT R155, R159.reuse, 0x40, RZ, 0x3c, !PT ;  /* 0x000000409f9b7812 */ /* 0x040fe200078e3cff */
[----:B------:R-:W-:Y:S01]  /*4380*/  IMAD.WIDE R50, R176, 0x2, R50 ;  /* 0x00000002b0327825 */ /* 0x000fe200078e0232 */
[----:B------:R-:W-:Y:S01]  /*4390*/  LOP3.LUT R153, R159, 0x60, RZ, 0x3c, !PT ;  /* 0x000000609f997812 */ /* 0x000fe200078e3cff */
[----:B------:R-:W-:Y:S01]  /*43a0*/  UISETP.LT.AND UP1, UPT, UR7, 0x1, UPT ;  /* 0x000000010700788c */ /* 0x000fe2000bf21270 */
[----:B------:R-:W-:Y:S01]  /*43b0*/  SHF.R.S32.HI R5, RZ, 0x1f, R150 ;  /* 0x0000001fff057819 */ /* 0x000fe20000011496 */
[----:B------:R-:W-:Y:S01]  /*43c0*/  USGXT.U32 UR18, UR5, 0xe ;  /* 0x0000000e0512789a */ /* 0x000fe20008000000 */
[----:B------:R-:W-:Y:S01]  /*43d0*/  IADD3 R50, P3, PT, R50, UR12, RZ ;  /* 0x0000000c32327c10 */ /* 0x000fe2000ff7e0ff */
[----:B------:R-:W-:Y:S01]  /*43e0*/  USEL UR5, UR7, 0x1, !UP1 ;  /* 0x0000000107057887 */ /* 0x000fe2000c800000 */
[C---:B------:R-:W-:Y:S01]  /*43f0*/  IMAD R149, R150.reuse, 0xf, RZ ;  /* 0x0000000f96957824 */ /* 0x040fe200078e02ff */
[----:B------:R-:W-:Y:S01]  /*4400*/  UIADD3 UR14, UP1, UPT, UR18, 0x2, URZ ;  /* 0x00000002120e7890 */ /* 0x000fe2000ff3e0ff */
[C---:B------:R-:W-:Y:S01]  /*4410*/  IMAD.SHL.U32 R147, R150.reuse, 0x10, RZ ;  /* 0x0000001096937824 */ /* 0x040fe200078e00ff */
[----:B------:R-:W-:Y:S01]  /*4420*/  UIADD3 UR7, UPT, UPT, UR5, -0x1, URZ ;  /* 0xffffffff05077890 */ /* 0x000fe2000fffe0ff */
[C---:B------:R-:W-:Y:S01]  /*4430*/  IMAD R145, R150.reuse, 0x11, RZ ;  /* 0x0000001196917824 */ /* 0x040fe200078e02ff */
[----:B------:R-:W-:Y:S01]  /*4440*/  UMOV UR4, URZ ;  /* 0x000000ff00047c82 */ /* 0x000fe20008000000 */
[C---:B------:R-:W-:Y:S01]  /*4450*/  IMAD R143, R150.reuse, 0x12, RZ ;  /* 0x00000012968f7824 */ /* 0x040fe200078e02ff */
[----:B------:R-:W-:Y:S01]  /*4460*/  UIADD3.X UR15, UPT, UPT, UR4, 0x40004040, URZ, UP1, !UPT ;  /* 0x40004040040f7890 */ /* 0x000fe20008ffe4ff */
[C---:B------:R-:W-:Y:S01]  /*4470*/  IMAD R141, R150.reuse, 0x13, RZ ;  /* 0x00000013968d7824 */ /* 0x040fe200078e02ff */
[----:B------:R-:W-:Y:S01]  /*4480*/  IADD3.X R51, PT, PT, R51, UR13, RZ, P3, !PT ;  /* 0x0000000d33337c10 */ /* 0x000fe20009ffe4ff */
[C---:B------:R-:W-:Y:S01]  /*4490*/  IMAD R139, R150.reuse, 0x14, RZ ;  /* 0x00000014968b7824 */ /* 0x040fe200078e02ff */
[----:B------:R-:W-:Y:S01]  /*44a0*/  UISETP.NE.U32.AND UP1, UPT, UR7, URZ, UPT ;  /* 0x000000ff0700728c */ /* 0x000fe2000bf25070 */
[C---:B------:R-:W-:Y:S01]  /*44b0*/  IMAD R137, R150.reuse, 0x15, RZ ;  /* 0x0000001596897824 */ /* 0x040fe200078e02ff */
[----:B------:R-:W-:Y:S01]  /*44c0*/  UIADD3 UR11, UPT, UPT, UR8, 0x10, URZ ;  /* 0x00000010080b7890 */ /* 0x000fe2000fffe0ff */
[C---:B------:R-:W-:Y:S01]  /*44d0*/  IMAD R135, R150.reuse, 0x16, RZ ;  /* 0x0000001696877824 */ /* 0x040fe200078e02ff */
[C---:B------:R-:W-:Y:S01]  /*44e0*/  SHF.L.U64.HI R158, R150.reuse, 0x1, R5 ;  /* 0x00000001969e7819 */ /* 0x040fe20000010205 */
[C---:B------:R-:W-:Y:S01]  /*44f0*/  IMAD R133, R150.reuse, 0x17, RZ ;  /* 0x0000001796857824 */ /* 0x040fe200078e02ff */
[----:B------:R-:W-:Y:S01]  /*4500*/  SHF.R.S32.HI R5, RZ, 0x1f, R38 ;  /* 0x0000001fff057819 */ /* 0x000fe20000011426 */
        /* <DEDUP_REMOVED lines=16> */
[C---:B------:R-:W-:Y:S01]  /*4610*/  IMAD.SHL.U32 R115, R150.reuse, 0x20, RZ ;  /* 0x0000002096737824 */ /* 0x040fe200078e00ff */
        /* <DEDUP_REMOVED lines=59> */
[----:B------:R-:W-:Y:S01]  /*49d0*/  IMAD.SHL.U32 R151, R151, 0x40, RZ ;  /* 0x0000004097977824 */ /* 0x000fe200078e00ff */
[----:B------:R-:W-:Y:S01]  /*49e0*/  SHF.R.S32.HI R78, RZ, 0x1f, R79 ;  /* 0x0000001fff4e7819 */ /* 0x000fe2000001144f */
[C---:B------:R-:W-:Y:S01]  /*49f0*/  IMAD R55, R150.reuse, 0x3e, RZ ;  /* 0x0000003e96377824 */ /* 0x040fe200078e02ff */
[----:B------:R-:W-:Y:S01]  /*4a00*/  SHF.R.S32.HI R76, RZ, 0x1f, R77 ;  /* 0x0000001fff4c7819 */ /* 0x000fe2000001144d */
[----:B------:R-:W-:Y:S01]  /*4a10*/  IMAD R53, R150, 0x3f, RZ ;  /* 0x0000003f96357824 */ /* 0x000fe200078e02ff */
[----:B------:R-:W-:-:S02]  /*4a20*/  SHF.R.S32.HI R74, RZ, 0x1f, R75 ;  /* 0x0000001fff4a7819 */ /* 0x000fc4000001144b */
[----:B------:R-:W-:Y:S02]  /*4a30*/  SHF.R.S32.HI R72, RZ, 0x1f, R73 ;  /* 0x0000001fff487819 */ /* 0x000fe40000011449 */
[----:B------:R-:W-:Y:S02]  /*4a40*/  SHF.R.S32.HI R70, RZ, 0x1f, R71 ;  /* 0x0000001fff467819 */ /* 0x000fe40000011447 */
[----:B------:R-:W-:Y:S02]  /*4a50*/  SHF.R.S32.HI R68, RZ, 0x1f, R69 ;  /* 0x0000001fff447819 */ /* 0x000fe40000011445 */
[----:B------:R-:W-:Y:S02]  /*4a60*/  SHF.R.S32.HI R66, RZ, 0x1f, R67 ;  /* 0x0000001fff427819 */ /* 0x000fe40000011443 */
[----:B------:R-:W-:Y:S02]  /*4a70*/  SHF.R.S32.HI R64, RZ, 0x1f, R65 ;  /* 0x0000001fff407819 */ /* 0x000fe40000011441 */
[----:B------:R-:W-:-:S02]  /*4a80*/  SHF.R.S32.HI R62, RZ, 0x1f, R63 ;  /* 0x0000001fff3e7819 */ /* 0x000fc4000001143f */
[----:B------:R-:W-:Y:S02]  /*4a90*/  SHF.R.S32.HI R60, RZ, 0x1f, R61 ;  /* 0x0000001fff3c7819 */ /* 0x000fe4000001143d */
[----:B------:R-:W-:Y:S02]  /*4aa0*/  SHF.R.S32.HI R58, RZ, 0x1f, R59 ;  /* 0x0000001fff3a7819 */ /* 0x000fe4000001143b */
[----:B------:R-:W-:Y:S01]  /*4ab0*/  SHF.R.S32.HI R56, RZ, 0x1f, R57 ;  /* 0x0000001fff387819 */ /* 0x000fe20000011439 */
[----:B--2---:R0:W-:Y:S04]  /*4ac0*/  STS.U16 [R159+UR9], R4 ;  /* 0x000000049f007988 */ /* 0x0041e80008000409 */
[----:B---3--:R0:W-:Y:S04]  /*4ad0*/  STS.U16 [R159+UR9+0x400], R12 ;  /* 0x0004000c9f007988 */ /* 0x0081e80008000409 */
[----:B----4-:R0:W-:Y:S04]  /*4ae0*/  STS.U16 [R157+UR9+0x100], R6 ;  /* 0x000100069d007988 */ /* 0x0101e80008000409 */
[----:B------:R0:W-:Y:S04]  /*4af0*/  STS.U16 [R157+UR9+0x500], R14 ;  /* 0x0005000e9d007988 */ /* 0x0001e80008000409 */
[----:B------:R0:W-:Y:S04]  /*4b00*/  STS.U16 [R155+UR9+0x200], R8 ;  /* 0x000200089b007988 */ /* 0x0001e80008000409 */
[----:B------:R0:W-:Y:S04]  /*4b10*/  STS.U16 [R155+UR9+0x600], R16 ;  /* 0x000600109b007988 */ /* 0x0001e80008000409 */
[----:B------:R0:W-:Y:S04]  /*4b20*/  STS.U16 [R153+UR9+0x300], R10 ;  /* 0x0003000a99007988 */ /* 0x0001e80008000409 */
[----:B------:R0:W-:Y:S01]  /*4b30*/  STS.U16 [R153+UR9+0x700], R18 ;  /* 0x0007001299007988 */ /* 0x0001e20008000409 */
[----:B------:R1:W-:Y:S06]  /*4b40*/  MEMBAR.ALL.CTA ;  /* 0x0000000000007992 */ /* 0x0003ec0000008000 */
[----:B-1----:R-:W1:Y:S02]  /*4b50*/  FENCE.VIEW.ASYNC.S ;  /* 0x00000000000073c6 */ /* 0x002e640000000000 */
[----:B-1----:R-:W-:Y:S06]  /*4b60*/  BAR.SYNC.DEFER_BLOCKING 0x0 ;  /* 0x0000000000007b1d */ /* 0x002fec0000010000 */
[----:B------:R-:W-:Y:S05]  /*4b70*/  @P2 BRA `(.L_x_7) ;  /* 0x0000000000702947 */ /* 0x000fea0003800000 */
[----:B------:R-:W-:Y:S01]  /*4b80*/  USHF.R.U32.HI UR12, URZ, 0x4, UR9 ;  /* 0x00000004ff0c7899 */ /* 0x000fe20008011609 */
[----:B------:R-:W-:Y:S01]  /*4b90*/  UMOV UR4, URZ ;  /* 0x000000ff00047c82 */ /* 0x000fe20008000000 */
[----:B------:R-:W-:Y:S02]  /*4ba0*/  UIADD3 UR16, UPT, UPT, UR8, 0x18, URZ ;  /* 0x0000001808107890 */ /* 0x000fe4000fffe0ff */
[----:B------:R-:W-:Y:S02]  /*4bb0*/  USGXT.U32 UR12, UR12, 0xe ;  /* 0x0000000e0c0c789a */ /* 0x000fe40008000000 */
[----:B------:R-:W-:Y:S02]  /*4bc0*/  UIADD3 UR17, UPT, UPT, UR8, 0x20, URZ ;  /* 0x0000002008117890 */ /* 0x000fe4000fffe0ff */
[----:B------:R-:W-:Y:S02]  /*4bd0*/  UIADD3 UR26, UP2, UPT, UR12, 0x2, URZ ;  /* 0x000000020c1a7890 */ /* 0x000fe4000ff5e0ff */
[----:B------:R-:W-:-:S02]  /*4be0*/  UIADD3 UR19, UPT, UPT, UR8, 0x28, URZ ;  /* 0x0000002808137890 */ /* 0x000fc4000fffe0ff */
[----:B------:R-:W-:Y:S01]  /*4bf0*/  UIADD3.X UR27, UPT, UPT, UR4, 0x40004040, URZ, UP2, !UPT ;  /* 0x40004040041b7890 */ /* 0x000fe200097fe4ff */
[----:B------:R-:W-:Y:S01]  /*4c00*/  UMOV UR28, 0x0 ;  /* 0x00000000001c7882 */ /* 0x000fe20000000000 */
[----:B------:R-:W-:Y:S02]  /*4c10*/  UMOV UR29, 0x8040010 ;  /* 0x08040010001d7882 */ /* 0x000fe40000000000 */
[----:B------:R-:W-:Y:S02]  /*4c20*/  UIADD3.64 UR20, UPT, UPT, UR26, 0x2, URZ ;  /* 0x000000021a147897 */ /* 0x000fe4000fffe0ff */
[----:B------:R-:W-:Y:S01]  /*4c30*/  UIADD3.64 UR24, UPT, UPT, UR26, 0x4, URZ ;  /* 0x000000041a187897 */ /* 0x000fe2000fffe0ff */
[----:B------:R-:W-:Y:S01]  /*4c40*/  UMOV UR13, 0x40004040 ;  /* 0x40004040000d7882 */ /* 0x000fe20000000000 */
[----:B------:R-:W-:Y:S01]  /*4c50*/  UMOV UR30, 0x0 ;  /* 0x00000000001e7882 */ /* 0x000fe20000000000 */
[----:B------:R-:W-:Y:S01]  /*4c60*/  UMOV UR31, 0x8040010 ;  /* 0x08040010001f7882 */ /* 0x000fe20000000000 */
[----:B------:R-:W-:Y:S01]  /*4c70*/  UMOV UR32, 0x0 ;  /* 0x0000000000207882 */ /* 0x000fe20000000000 */
[----:B------:R-:W-:Y:S01]  /*4c80*/  UMOV UR33, 0x8040010 ;  /* 0x0804001000217882 */ /* 0x000fe20000000000 */
[----:B------:R-:W-:Y:S01]  /*4c90*/  UMOV UR4, UR6 ;  /* 0x0000000600047c82 */ /* 0x000fe20008000000 */
[----:B------:R-:W-:Y:S01]  /*4ca0*/  UMOV UR5, URZ ;  /* 0x000000ff00057c82 */ /* 0x000fe20008000000 */
[----:B------:R1:W-:Y:S01]  /*4cb0*/  UTCHMMA tmem[UR11], gdesc[UR12], tmem[UR8], tmem[UR28], idesc[UR29], !UPT ;  /* 0x00ff1c0c0b0079ea */ /* 0x0003e2000f800008 */
[----:B------:R-:W-:Y:S01]  /*4cc0*/  UMOV UR34, 0x0 ;  /* 0x0000000000227882 */ /* 0x000fe20000000000 */
[----:B------:R-:W-:Y:S01]  /*4cd0*/  UMOV UR35, 0x8040010 ;  /* 0x0804001000237882 */ /* 0x000fe20000000000 */
[----:B------:R1:W-:Y:S01]  /*4ce0*/  UTCHMMA tmem[UR16], gdesc[UR26], tmem[UR8], tmem[UR30], idesc[UR31], UPT ;  /* 0x00ff1e1a100079ea */ /* 0x0003e2000b800008 */
[----:B------:R-:W-:Y:S01]  /*4cf0*/  UMOV UR4, UR4 ;  /* 0x0000000400047c82 */ /* 0x000fe20008000000 */
[----:B------:R1:W-:Y:S01]  /*4d00*/  UTCHMMA tmem[UR17], gdesc[UR20], tmem[UR8], tmem[UR32], idesc[UR33], UPT ;  /* 0x00ff2014110079ea */ /* 0x0003e2000b800008 */
[----:B------:R1:W-:Y:S01]  /*4d10*/  UTCHMMA tmem[UR19], gdesc[UR24], tmem[UR8], tmem[UR34], idesc[UR35], UPT ;  /* 0x00ff2218130079ea */ /* 0x0003e2000b800008 */
[----:B------:R1:W-:Y:S01]  /*4d20*/  UTCBAR [UR4], URZ ;  /* 0x000000ff040073e9 */ /* 0x0003e200080000ff */
[----:B------:R-:W-:Y:S01]  /*4d30*/  NOP ;  /* 0x0000000000007918 */ /* 0x000fe20000000000 */
.L_x_7:
[----:B------:R-:W-:Y:S01]  /*4d40*/  SHF.R.S32.HI R54, RZ, 0x1f, R55 ;  /* 0x0000001fff367819 */ /* 0x000fe20000011437 */
[----:B-1----:R-:W-:Y:S01]  /*4d50*/  UMOV UR4, URZ ;  /* 0x000000ff00047c82 */ /* 0x002fe20008000000 */
[----:B------:R-:W-:Y:S01]  /*4d60*/  SHF.R.S32.HI R52, RZ, 0x1f, R53 ;  /* 0x0000001fff347819 */ /* 0x000fe20000011435 */
[----:B------:R-:W-:Y:S06]  /*4d70*/  BRA.U !UP1, `(.L_x_8) ;  /* 0x0000002109547547 */ /* 0x000fec000b800000 */
[----:B------:R-:W-:Y:S01]  /*4d80*/  SHF.L.U64.HI R156, R38, 0x1, R5 ;  /* 0x00000001269c7819 */ /* 0x000fe20000010205 */
[----:B------:R-:W-:Y:S01]  /*4d90*/  UIADD3.64 UR24, UPT, UPT, UR14, 0x2, URZ ;  /* 0x000000020e187897 */ /* 0x000fe2000fffe0ff */
[----:B------:R-:W-:Y:S01]  /*4da0*/  SHF.L.U64.HI R154, R45, 0x1, R154 ;  /* 0x000000012d9a7819 */ /* 0x000fe2000001029a */
[----:B------:R-:W-:Y:S01]  /*4db0*/  UIADD3.64 UR26, UPT, UPT, UR14, 0x4, URZ ;  /* 0x000000040e1a7897 */ /* 0x000fe2000fffe0ff */
[----:B------:R-:W-:Y:S01]  /*4dc0*/  SHF.L.U64.HI R152, R37, 0x1, R152 ;  /* 0x0000000125987819 */ /* 0x000fe20000010298 */
[----:B------:R-:W-:Y:S01]  /*4dd0*/  UMOV UR19, UR7 ;  /* 0x0000000700137c82 */ /* 0x000fe20008000000 */
[----:B------:R-:W-:Y:S01]  /*4de0*/  SHF.L.U64.HI R150, R42, 0x1, R7 ;  /* 0x000000012a967819 */ /* 0x000fe20000010207 */
[----:B------:R-:W-:Y:S01]  /*4df0*/  UMOV UR20, 0x1 ;  /* 0x0000000100147882 */ /* 0x000fe20000000000 */
[----:B------:R-:W-:Y:S01]  /*4e00*/  SHF.L.U64.HI R148, R149, 0x1, R148 ;  /* 0x0000000195947819 */ /* 0x000fe20000010294 */
[----:B------:R-:W-:Y:S01]  /*4e10*/  UMOV UR5, URZ ;  /* 0x000000ff00057c82 */ /* 0x000fe20008000000 */
[----:B------:R-:W-:-:S02]  /*4e20*/  SHF.L.U64.HI R146, R147, 0x1, R146 ;  /* 0x0000000193927819 */ /* 0x000fc40000010292 */
[----:B------:R-:W-:Y:S02]  /*4e30*/  SHF.L.U64.HI R144, R145, 0x1, R144 ;  /* 0x0000000191907819 */ /* 0x000fe40000010290 */
[----:B------:R-:W-:Y:S02]  /*4e40*/  SHF.L.U64.HI R142, R143, 0x1, R142 ;  /* 0x000000018f8e7819 */ /* 0x000fe4000001028e */
[----:B------:R-:W-:Y:S02]  /*4e50*/  SHF.L.U64.HI R140, R141, 0x1, R140 ;  /* 0x000000018d8c7819 */ /* 0x000fe4000001028c */
[----:B------:R-:W-:Y:S02]  /*4e60*/  SHF.L.U64.HI R138, R139, 0x1, R138 ;  /* 0x000000018b8a7819 */ /* 0x000fe4000001028a */
[----:B------:R-:W-:Y:S02]  /*4e70*/  SHF.L.U64.HI R136, R137, 0x1, R136 ;  /* 0x0000000189887819 */ /* 0x000fe40000010288 */
        /* <DEDUP_REMOVED lines=41> */
[----:B------:R-:W-:-:S07]  /*5110*/  SHF.L.U64.HI R52, R53, 0x1, R52 ;  /* 0x0000000135347819 */ /* 0x000fce0000010234 */
.L_x_11:
[C---:B------:R-:W-:Y:S02]  /*5120*/  ISETP.GT.AND P5, PT, R40.reuse, 0xb, PT ;  /* 0x0000000b2800780c */ /* 0x040fe40003fa4270 */
[----:B------:R-:W-:Y:S02]  /*5130*/  ISETP.GT.AND P3, PT, R40, 0xc, PT ;  /* 0x0000000c2800780c */ /* 0x000fe40003f64270 */
[-C--:B0-----:R-:W-:Y:S02]  /*5140*/  LEA R10, P2, R38, R50.reuse, 0x1 ;  /* 0x00000032260a7211 */ /* 0x081fe400078408ff */
[----:B------:R-:W-:Y:S02]  /*5150*/  LEA R4, P4, R45, R50, 0x1 ;  /* 0x000000322d047211 */ /* 0x000fe400078808ff */
[----:B------:R-:W-:Y:S01]  /*5160*/  PRMT R204, RZ, 0x7610, R204 ;  /* 0x00007610ffcc7816 */ /* 0x000fe200000000cc */
[C---:B------:R-:W-:Y:S01]  /*5170*/  IMAD.X R11, R51.reuse, 0x1, R156, P2 ;  /* 0x00000001330b7824 */ /* 0x040fe200010e069c */
[----:B------:R-:W-:Y:S01]  /*5180*/  ISETP.GT.AND P2, PT, R40, 0xd, PT ;  /* 0x0000000d2800780c */ /* 0x000fe20003f44270 */
[----:B------:R-:W-:Y:S01]  /*5190*/  IMAD.X R5, R51, 0x1, R154, P4 ;  /* 0x0000000133057824 */ /* 0x000fe200020e069a */
[----:B------:R-:W-:-:S02]  /*51a0*/  PRMT R202, RZ, 0x7610, R202 ;  /* 0x00007610ffca7816 */ /* 0x000fc400000000ca */
[----:B------:R-:W-:Y:S01]  /*51b0*/  ISETP.GT.AND P4, PT, R40, 0xe, PT ;  /* 0x0000000e2800780c */ /* 0x000fe20003f84270 */
[----:B------:R0:W5:Y:S01]  /*51c0*/  @P5 LDG.E.U16 R204, desc[UR22][R10.64] ;  /* 0x000000160acc5981 */ /* 0x000162000c1e1500 */
[-C--:B------:R-:W-:Y:S02]  /*51d0*/  LEA R8, P6, R37, R50.reuse, 0x1 ;  /* 0x0000003225087211 */ /* 0x080fe400078c08ff */
[----:B------:R-:W-:Y:S01]  /*51e0*/  LEA R6, P5, R42, R50, 0x1 ;  /* 0x000000322a067211 */ /* 0x000fe200078a08ff */
[----:B------:R1:W5:Y:S01]  /*51f0*/  @P3 LDG.E.U16 R202, desc[UR22][R4.64] ;  /* 0x0000001604ca3981 */ /* 0x000362000c1e1500 */
[----:B------:R-:W-:Y:S01]  /*5200*/  PRMT R203, RZ, 0x7610, R203 ;  /* 0x00007610ffcb7816 */ /* 0x000fe200000000cb */
[C---:B------:R-:W-:Y:S01]  /*5210*/  IMAD.X R9, R51.reuse, 0x1, R152, P6 ;  /* 0x0000000133097824 */ /* 0x040fe200030e0698 */
[----:B------:R-:W-:Y:S01]  /*5220*/  ISETP.GT.AND P3, PT, R40, 0xf, PT ;  /* 0x0000000f2800780c */ /* 0x000fe20003f64270 */
[----:B------:R-:W-:Y:S01]  /*5230*/  IMAD.X R7, R51, 0x1, R150, P5 ;  /* 0x0000000133077824 */ /* 0x000fe200028e0696 */
[----:B------:R-:W-:-:S02]  /*5240*/  PRMT R200, RZ, 0x7610, R200 ;  /* 0x00007610ffc87816 */ /* 0x000fc400000000c8 */
[-C--:B0-----:R-:W-:Y:S01]  /*5250*/  LEA R10, P6, R149, R50.reuse, 0x1 ;  /* 0x00000032950a7211 */ /* 0x081fe200078c08ff */
[----:B------:R0:W5:Y:S01]  /*5260*/  @P2 LDG.E.U16 R203, desc[UR22][R8.64] ;  /* 0x0000001608cb2981 */ /* 0x000162000c1e1500 */
[C---:B------:R-:W-:Y:S02]  /*5270*/  ISETP.GT.AND P2, PT, R40.reuse, 0x10, PT ;  /* 0x000000102800780c */ /* 0x040fe40003f44270 */
[----:B------:R-:W-:Y:S01]  /*5280*/  PRMT R201, RZ, 0x7610, R201 ;  /* 0x00007610ffc97816 */ /* 0x000fe200000000c9 */
[----:B------:R2:W5:Y:S01]  /*5290*/  @P4 LDG.E.U16 R200, desc[UR22][R6.64] ;  /* 0x0000001606c84981 */ /* 0x000562000c1e1500 */
[----:B------:R-:W-:Y:S01]  /*52a0*/  IMAD.X R11, R51, 0x1, R148, P6 ;  /* 0x00000001330b7824 */ /* 0x000fe200030e0694 */
[C---:B------:R-:W-:Y:S02]  /*52b0*/  ISETP.GT.AND P4, PT, R40.reuse, 0x11, PT ;  /* 0x000000112800780c */ /* 0x040fe40003f84270 */
[-C--:B-1----:R-:W-:Y:S02]  /*52c0*/  LEA R4, P5, R147, R50.reuse, 0x1 ;  /* 0x0000003293047211 */ /* 0x082fe400078a08ff */
[----:B0-----:R-:W-:Y:S01]  /*52d0*/  LEA R8, P6, R145, R50, 0x1 ;  /* 0x0000003291087211 */ /* 0x001fe200078c08ff */
[----:B------:R0:W5:Y:S01]  /*52e0*/  @P3 LDG.E.U16 R201, desc[UR22][R10.64] ;  /* 0x000000160ac93981 */ /* 0x000162000c1e1500 */
[----:B------:R-:W-:Y:S01]  /*52f0*/  PRMT R198, RZ, 0x7610, R198 ;  /* 0x00007610ffc67816 */ /* 0x000fe200000000c6 */
[C---:B------:R-:W-:Y:S01]  /*5300*/  IMAD.X R5, R51.reuse, 0x1, R146, P5 ;  /* 0x0000000133057824 */ /* 0x040fe200028e0692 */
[----:B------:R-:W-:Y:S01]  /*5310*/  ISETP.GT.AND P3, PT, R40, 0x12, PT ;  /* 0x000000122800780c */ /* 0x000fe20003f64270 */
[----:B------:R-:W-:Y:S01]  /*5320*/  IMAD.X R9, R51, 0x1, R144, P6 ;  /* 0x0000000133097824 */ /* 0x000fe200030e0690 */
[----:B------:R-:W-:-:S02]  /*5330*/  PRMT R199, RZ, 0x7610, R199 ;  /* 0x00007610ffc77816 */ /* 0x000fc400000000c7 */
[-C--:B--2---:R-:W-:Y:S01]  /*5340*/  LEA R6, P5, R143, R50.reuse, 0x1 ;  /* 0x000000328f067211 */ /* 0x084fe200078a08ff */
[----:B------:R1:W5:Y:S01]  /*5350*/  @P2 LDG.E.U16 R198, desc[UR22][R4.64] ;  /* 0x0000001604c62981 */ /* 0x000362000c1e1500 */
[C---:B------:R-:W-:Y:S02]  /*5360*/  ISETP.GT.AND P2, PT, R40.reuse, 0x13, PT ;  /* 0x000000132800780c */ /* 0x040fe40003f44270 */
[----:B------:R-:W-:Y:S01]  /*5370*/  PRMT R196, RZ, 0x7610, R196 ;  /* 0x00007610ffc47816 */ /* 0x000fe200000000c4 */
[----:B------:R2:W5:Y:S01]  /*5380*/  @P4 LDG.E.U16 R199, desc[UR22][R8.64] ;  /* 0x0000001608c74981 */ /* 0x000562000c1e1500 */
[----:B------:R-:W-:Y:S01]  /*5390*/  IMAD.X R7, R51, 0x1, R142, P5 ;  /* 0x0000000133077824 */ /* 0x000fe200028e068e */
[C---:B------:R-:W-:Y:S02]  /*53a0*/  ISETP.GT.AND P4, PT, R40.reuse, 0x14, PT ;  /* 0x000000142800780c */ /* 0x040fe40003f84270 */
[-C--:B0-----:R-:W-:Y:S02]  /*53b0*/  LEA R10, P6, R141, R50.reuse, 0x1 ;  /* 0x000000328d0a7211 */ /* 0x081fe400078c08ff */
[----:B-1----:R-:W-:Y:S01]  /*53c0*/  LEA R4, P5, R139, R50, 0x1 ;  /* 0x000000328b047211 */ /* 0x002fe200078a08ff */
        /* <DEDUP_REMOVED lines=25> */
[----:B------:R-:W5:Y:S01]  /*5560*/  @P4 LDG.E.U16 R190, desc[UR22][R10.64] ;  /* 0x000000160abe4981 */ /* 0x000f62000c1e1500 */
        /* <DEDUP_REMOVED lines=10> */
[-C--:B------:R-:W-:Y:S01]  /*5610*/  LEA R12, P6, R125, R50.reuse, 0x1 ;  /* 0x000000327d0c7211 */ /* 0x080fe200078c08ff */
[----:B------:R1:W5:Y:S01]  /*5620*/  @P2 LDG.E.U16 R187, desc[UR22][R8.64] ;  /* 0x0000001608bb2981 */ /* 0x000362000c1e1500 */
[C---:B------:R-:W-:Y:S02]  /*5630*/  ISETP.GT.AND P2, PT, R40.reuse, 0x1c, PT ;  /* 0x0000001c2800780c */ /* 0x040fe40003f44270 */
[-C--:B0-----:R-:W-:Y:S01]  /*5640*/  LEA R4, P5, R123, R50.reuse, 0x1 ;  /* 0x000000327b047211 */ /* 0x081fe200078a08ff */
[----:B------:R-:W5:Y:S01]  /*5650*/  @P4 LDG.E.U16 R17, desc[UR22][R6.64] ;  /* 0x0000001606114981 */ /* 0x000f62000c1e1500 */
[----:B------:R-:W-:Y:S01]  /*5660*/  PRMT R188, RZ, 0x7610, R188 ;  /* 0x00007610ffbc7816 */ /* 0x000fe200000000bc */
[C---:B------:R-:W-:Y:S01]  /*5670*/  IMAD.X R13, R51.reuse, 0x1, R124, P6 ;  /* 0x00000001330d7824 */ /* 0x040fe200030e067c */
[----:B------:R-:W-:Y:S01]  /*5680*/  ISETP.GT.AND P4, PT, R40, 0x1d, PT ;  /* 0x0000001d2800780c */ /* 0x000fe20003f84270 */
[----:B------:R-:W-:Y:S01]  /*5690*/  IMAD.X R5, R51, 0x1, R122, P5 ;  /* 0x0000000133057824 */ /* 0x000fe200028e067a */
[----:B------:R-:W-:-:S02]  /*56a0*/  LEA R10, P5, R121, R50, 0x1 ;  /* 0x00000032790a7211 */ /* 0x000fc400078a08ff */
[-C--:B-1----:R-:W-:Y:S01]  /*56b0*/  LEA R8, P6, R119, R50.reuse, 0x1 ;  /* 0x0000003277087211 */ /* 0x082fe200078c08ff */
[----:B------:R0:W5:Y:S01]  /*56c0*/  @P3 LDG.E.U16 R188, desc[UR22][R12.64] ;  /* 0x000000160cbc3981 */ /* 0x000162000c1e1500 */
[----:B------:R-:W-:Y:S02]  /*56d0*/  PRMT R18, RZ, 0x7610, R18 ;  /* 0x00007610ff127816 */ /* 0x000fe40000000012 */
[----:B------:R-:W-:Y:S01]  /*56e0*/  ISETP.GT.AND P3, PT, R40, 0x1e, PT ;  /* 0x0000001e2800780c */ /* 0x000fe20003f64270 */
[C---:B------:R-:W-:Y:S01]  /*56f0*/  IMAD.X R9, R51.reuse, 0x1, R118, P6 ;  /* 0x0000000133097824 */ /* 0x040fe200030e0676 */
[----:B------:R-:W-:Y:S01]  /*5700*/  PRMT R183, RZ, 0x7610, R183 ;  /* 0x00007610ffb77816 */ /* 0x000fe200000000b7 */
[----:B------:R-:W-:Y:S01]  /*5710*/  IMAD.X R11, R51, 0x1, R120, P5 ;  /* 0x00000001330b7824 */ /* 0x000fe200028e0678 */
[----:B------:R-:W5:Y:S01]  /*5720*/  @P2 LDG.E.U16 R18, desc[UR22][R4.64] ;  /* 0x0000001604122981 */ /* 0x000f62000c1e1500 */
[----:B0-----:R-:W-:-:S03]  /*5730*/  LEA R12, P6, R115, R50, 0x1 ;  /* 0x00000032730c7211 */ /* 0x001fc600078c08ff */
[----:B------:R0:W5:Y:S01]  /*5740*/  @P4 LDG.E.U16 R183, desc[UR22][R10.64] ;  /* 0x000000160ab74981 */ /* 0x000162000c1e1500 */
[C---:B------:R-:W-:Y:S02]  /*5750*/  ISETP.GT.AND P2, PT, R40.reuse, 0x1f, PT ;  /* 0x0000001f2800780c */ /* 0x040fe40003f44270 */
[----:B------:R-:W-:Y:S01]  /*5760*/  PRMT R186, RZ, 0x7610, R186 ;  /* 0x00007610ffba7816 */ /* 0x000fe200000000ba */
[----:B------:R-:W-:Y:S01]  /*5770*/  IMAD.X R13, R51, 0x1, R114, P6 ;  /* 0x00000001330d7824 */ /* 0x000fe200030e0672 */
[-C--:B------:R-:W-:Y:S02]  /*5780*/  LEA R6, P5, R117, R50.reuse, 0x1 ;  /* 0x0000003275067211 */ /* 0x080fe400078a08ff */
[----:B------:R-:W-:Y:S02]  /*5790*/  PRMT R19, RZ, 0x7610, R19 ;  /* 0x00007610ff137816 */ /* 0x000fe40000000013 */
[----:B------:R1:W5:Y:S01]  /*57a0*/  @P3 LDG.E.U16 R186, desc[UR22][R8.64] ;  /* 0x0000001608ba3981 */ /* 0x000362000c1e1500 */
[----:B0-----:R-:W-:Y:S01]  /*57b0*/  LEA R10, P6, R111, R50, 0x1 ;  /* 0x000000326f0a7211 */ /* 0x001fe200078c08ff */
[----:B------:R-:W-:Y:S01]  /*57c0*/  IMAD.X R7, R51, 0x1, R116, P5 ;  /* 0x0000000133077824 */ /* 0x000fe200028e0674 */
[----:B------:R-:W-:-:S03]  /*57d0*/  ISETP.GT.AND P4, PT, R40, 0x22, PT ;  /* 0x000000222800780c */ /* 0x000fc60003f84270 */
[----:B------:R-:W-:Y:S01]  /*57e0*/  IMAD.X R11, R51, 0x1, R110, P6 ;  /* 0x00000001330b7824 */ /* 0x000fe200030e066e */
[----:B------:R0:W5:Y:S01]  /*57f0*/  @P2 LDG.E.U16 R19, desc[UR22][R6.64] ;  /* 0x0000001606132981 */ /* 0x000162000c1e1500 */
[-C--:B-1----:R-:W-:Y:S02]  /*5800*/  LEA R8, P6, R109, R50.reuse, 0x1 ;  /* 0x000000326d087211 */ /* 0x082fe400078c08ff */
[C---:B------:R-:W-:Y:S02]  /*5810*/  ISETP.GT.AND P2, PT, R40.reuse, 0x21, PT ;  /* 0x000000212800780c */ /* 0x040fe40003f44270 */
[-C--:B------:R-:W-:Y:S01]  /*5820*/  LEA R4, P5, R113, R50.reuse, 0x1 ;  /* 0x0000003271047211 */ /* 0x080fe200078a08ff */
[----:B------:R-:W-:Y:S01]  /*5830*/  IMAD.X R9, R51, 0x1, R108, P6 ;  /* 0x0000000133097824 */ /* 0x000fe200030e066c */
[----:B0-----:R-:W-:Y:S02]  /*5840*/  LEA R6, P6, R107, R50, 0x1 ;  /* 0x000000326b067211 */ /* 0x001fe400078c08ff */
[----:B------:R-:W-:Y:S01]  /*5850*/  PRMT R21, RZ, 0x7610, R21 ;  /* 0x00007610ff157816 */ /* 0x000fe20000000015 */
[C---:B------:R-:W-:Y:S01]  /*5860*/  IMAD.X R5, R51.reuse, 0x1, R112, P5 ;  /* 0x0000000133057824 */ /* 0x040fe200028e0670 */
[C---:B------:R-:W-:Y:S01]  /*5870*/  ISETP.GT.AND P3, PT, R40.reuse, 0x20, PT ;  /* 0x000000202800780c */ /* 0x040fe20003f64270 */
[----:B------:R-:W-:Y:S01]  /*5880*/  IMAD.X R7, R51, 0x1, R106, P6 ;  /* 0x0000000133077824 */ /* 0x000fe200030e066a */
[----:B------:R-:W-:-:S02]  /*5890*/  ISETP.GT.AND P5, PT, R40, 0x25, PT ;  /* 0x000000252800780c */ /* 0x000fc40003fa4270 */
[-C--:B------:R-:W-:Y:S01]  /*58a0*/  LEA RZ, P6, R103, R50.reuse, 0x1 ;  /* 0x0000003267ff7211 */ /* 0x080fe200078c08ff */
[----:B------:R0:W5:Y:S01]  /*58b0*/  @P4 LDG.E.U16 R21, desc[UR22][R10.64] ;  /* 0x000000160a154981 */ /* 0x000162000c1e1500 */
[----:B------:R-:W-:Y:S02]  /*58c0*/  PRMT R20, RZ, 0x7610, R20 ;  /* 0x00007610ff147816 */ /* 0x000fe40000000014 */
[----:B------:R-:W-:Y:S02]  /*58d0*/  LEA RZ, P4, R105, R50, 0x1 ;  /* 0x0000003269ff7211 */ /* 0x000fe400078808ff */
[----:B------:R-:W-:Y:S02]  /*58e0*/  PRMT R179, RZ, 0x7610, R179 ;  /* 0x00007610ffb37816 */ /* 0x000fe400000000b3 */
[----:B------:R1:W5:Y:S01]  /*58f0*/  @P2 LDG.E.U16 R20, desc[UR22][R4.64] ;  /* 0x0000001604142981 */ /* 0x000362000c1e1500 */
[----:B------:R-:W-:Y:S01]  /*5900*/  PRMT R177, RZ, 0x7610, R177 ;  /* 0x00007610ffb17816 */ /* 0x000fe200000000b1 */
[----:B0-----:R-:W-:Y:S01]  /*5910*/  IMAD.X R11, R51, 0x1, R102, P6 ;  /* 0x00000001330b7824 */ /* 0x001fe200030e0666 */
[C---:B------:R-:W-:Y:S01]  /*5920*/  ISETP.GT.AND P6, PT, R40.reuse, 0x28, PT ;  /* 0x000000282800780c */ /* 0x040fe20003fc4270 */
[----:B------:R-:W5:Y:S01]  /*5930*/  @P3 LDG.E.U16 R179, desc[UR22][R12.64] ;  /* 0x000000160cb33981 */ /* 0x000f62000c1e1500 */
[----:B------:R-:W-:Y:S01]  /*5940*/  ISETP.GT.AND P2, PT, R40, 0x23, PT ;  /* 0x000000232800780c */ /* 0x000fe20003f44270 */
[----:B-1----:R-:W-:-:S02]  /*5950*/  IMAD R4, R105, 0x2, R50 ;  /* 0x0000000269047824 */ /* 0x002fc400078e0232 */
[----:B------:R-:W-:Y:S01]  /*5960*/  IMAD.X R5, R51, 0x1, R104, P4 ;  /* 0x0000000133057824 */ /* 0x000fe200020e0668 */
[----:B------:R-:W-:Y:S02]  /*5970*/  LEA RZ, P4, R99, R50, 0x1 ;  /* 0x0000003263ff7211 */ /* 0x000fe400078808ff */
[----:B------:R-:W-:Y:S02]  /*5980*/  ISETP.GT.AND P3, PT, R40, 0x24, PT ;  /* 0x000000242800780c */ /* 0x000fe40003f64270 */
[----:B------:R0:W5:Y:S01]  /*5990*/  @P5 LDG.E.U16 R177, desc[UR22][R4.64] ;  /* 0x0000001604b15981 */ /* 0x000162000c1e1500 */
[----:B------:R-:W-:Y:S02]  /*59a0*/  PRMT R24, RZ, 0x7610, R24 ;  /* 0x00007610ff187816 */ /* 0x000fe40000000018 */
[----:B------:R-:W-:Y:S02]  /*59b0*/  PRMT R182, RZ, 0x7610, R182 ;  /* 0x00007610ffb67816 */ /* 0x000fe400000000b6 */
[----:B------:R-:W-:-:S04]  /*59c0*/  PRMT R22, RZ, 0x7610, R22 ;  /* 0x00007610ff167816 */ /* 0x000fc80000000016 */
[----:B------:R1:W5:Y:S01]  /*59d0*/  @P2 LDG.E.U16 R182, desc[UR22][R8.64] ;  /* 0x0000001608b62981 */ /* 0x000362000c1e1500 */
[----:B0-----:R-:W-:Y:S02]  /*59e0*/  IMAD R4, R99, 0x2, R50 ;  /* 0x0000000263047824 */ /* 0x001fe400078e0232 */
[----:B------:R-:W-:Y:S01]  /*59f0*/  IMAD.X R5, R51, 0x1, R98, P4 ;  /* 0x0000000133057824 */ /* 0x000fe200020e0662 */
[----:B------:R-:W5:Y:S04]  /*5a00*/  @P3 LDG.E.U16 R22, desc[UR22][R6.64] ;  /* 0x0000001606163981 */ /* 0x000f68000c1e1500 */
[----:B------:R0:W5:Y:S01]  /*5a10*/  @P6 LDG.E.U16 R24, desc[UR22][R4.64] ;  /* 0x0000001604186981 */ /* 0x000162000c1e1500 */
[----:B------:R-:W-:Y:S02]  /*5a20*/  LEA RZ, P6, R97, R50, 0x1 ;  /* 0x0000003261ff7211 */ /* 0x000fe400078c08ff */
[----:B------:R-:W-:-:S03]  /*5a30*/  ISETP.GT.AND P3, PT, R40, 0x26, PT ;  /* 0x000000262800780c */ /* 0x000fc60003f64270 */
[----:B-1----:R-:W-:Y:S01]  /*5a40*/  IMAD.X R9, R51, 0x1, R96, P6 ;  /* 0x0000000133097824 */ /* 0x002fe200030e0660 */
[C---:B------:R-:W-:Y:S02]  /*5a50*/  ISETP.GT.AND P6, PT, R40.reuse, 0x2b, PT ;  /* 0x0000002b2800780c */ /* 0x040fe40003fc4270 */
[----:B------:R-:W-:Y:S01]  /*5a60*/  LEA RZ, P4, R93, R50, 0x1 ;  /* 0x000000325dff7211 */ /* 0x000fe200078808ff */
[----:B------:R-:W-:Y:S01]  /*5a70*/  IMAD R10, R103, 0x2, R50 ;  /* 0x00000002670a7824 */ /* 0x000fe200078e0232 */
[----:B------:R-:W-:Y:S01]  /*5a80*/  PRMT R180, RZ, 0x7610, R180 ;  /* 0x00007610ffb47816 */ /* 0x000fe200000000b4 */
[----:B0-----:R-:W-:Y:S01]  /*5a90*/  IMAD R4, R93, 0x2, R50 ;  /* 0x000000025d047824 */ /* 0x001fe200078e0232 */
[----:B------:R-:W-:Y:S01]  /*5aa0*/  PRMT R32, RZ, 0x7610, R32 ;  /* 0x00007610ff207816 */ /* 0x000fe20000000020 */
[----:B------:R-:W-:Y:S01]  /*5ab0*/  IMAD.X R5, R51, 0x1, R92, P4 ;  /* 0x0000000133057824 */ /* 0x000fe200020e065c */
[C---:B------:R-:W-:Y:S02]  /*5ac0*/  ISETP.GT.AND P2, PT, R40.reuse, 0x27, PT ;  /* 0x000000272800780c */ /* 0x040fe40003f44270 */
[----:B------:R0:W5:Y:S01]  /*5ad0*/  @P3 LDG.E.U16 R180, desc[UR22][R10.64] ;  /* 0x000000160ab43981 */ /* 0x000162000c1e1500 */
[----:B------:R-:W-:-:S03]  /*5ae0*/  ISETP.GT.AND P3, PT, R40, 0x29, PT ;  /* 0x000000292800780c */ /* 0x000fc60003f64270 */
[----:B------:R-:W5:Y:S01]  /*5af0*/  @P6 LDG.E.U16 R32, desc[UR22][R4.64] ;  /* 0x0000001604206981 */ /* 0x000f62000c1e1500 */
[-C--:B------:R-:W-:Y:S02]  /*5b00*/  LEA RZ, P6, R91, R50.reuse, 0x1 ;  /* 0x000000325bff7211 */ /* 0x080fe400078c08ff */
[CC--:B------:R-:W-:Y:S01]  /*5b10*/  LEA RZ, P5, R101.reuse, R50.reuse, 0x1 ;  /* 0x0000003265ff7211 */ /* 0x0c0fe200078a08ff */
[----:B------:R-:W-:Y:S01]  /*5b20*/  IMAD R6, R101, 0x2, R50 ;  /* 0x0000000265067824 */ /* 0x000fe200078e0232 */
[----:B------:R-:W-:Y:S01]  /*5b30*/  PRMT R23, RZ, 0x7610, R23 ;  /* 0x00007610ff177816 */ /* 0x000fe20000000017 */
[C---:B0-----:R-:W-:Y:S01]  /*5b40*/  IMAD.X R11, R51.reuse, 0x1, R90, P6 ;  /* 0x00000001330b7824 */ /* 0x041fe200030e065a */
[----:B------:R-:W-:Y:S01]  /*5b50*/  ISETP.GT.AND P6, PT, R40, 0x2e, PT ;  /* 0x0000002e2800780c */ /* 0x000fe20003fc4270 */
[----:B------:R-:W-:Y:S01]  /*5b60*/  IMAD.X R7, R51, 0x1, R100, P5 ;  /* 0x0000000133077824 */ /* 0x000fe200028e0664 */
[----:B------:R-:W-:Y:S01]  /*5b70*/  PRMT R33, RZ, 0x7610, R33 ;  /* 0x00007610ff217816 */ /* 0x000fe20000000021 */
[----:B------:R-:W-:Y:S01]  /*5b80*/  IMAD R8, R97, 0x2, R50 ;  /* 0x0000000261087824 */ /* 0x000fe200078e0232 */
[----:B------:R-:W-:-:S02]  /*5b90*/  LEA RZ, P4, R87, R50, 0x1 ;  /* 0x0000003257ff7211 */ /* 0x000fc400078808ff */
[----:B------:R-:W5:Y:S01]  /*5ba0*/  @P2 LDG.E.U16 R23, desc[UR22][R6.64] ;  /* 0x0000001606172981 */ /* 0x000f62000c1e1500 */
[----:B------:R-:W-:Y:S02]  /*5bb0*/  ISETP.GT.AND P2, PT, R40, 0x2a, PT ;  /* 0x0000002a2800780c */ /* 0x000fe40003f44270 */
[----:B------:R-:W-:Y:S01]  /*5bc0*/  PRMT R27, RZ, 0x7610, R27 ;  /* 0x00007610ff1b7816 */ /* 0x000fe2000000001b */
[----:B------:R0:W5:Y:S01]  /*5bd0*/  @P3 LDG.E.U16 R33, desc[UR22][R8.64] ;  /* 0x0000001608213981 */ /* 0x000162000c1e1500 */
[----:B------:R-:W-:Y:S02]  /*5be0*/  LEA RZ, P5, R95, R50, 0x1 ;  /* 0x000000325fff7211 */ /* 0x000fe400078a08ff */
[----:B------:R-:W-:Y:S01]  /*5bf0*/  PRMT R25, RZ, 0x7610, R25 ;  /* 0x00007610ff197816 */ /* 0x000fe20000000019 */
[----:B0-----:R-:W-:Y:S02]  /*5c00*/  IMAD R8, R87, 0x2, R50 ;  /* 0x0000000257087824 */ /* 0x001fe400078e0232 */
[----:B------:R-:W-:-:S02]  /*5c10*/  IMAD.X R9, R51, 0x1, R86, P4 ;  /* 0x0000000133097824 */ /* 0x000fc400020e0656 */
[----:B------:R-:W-:Y:S02]  /*5c20*/  IMAD R6, R95, 0x2, R50 ;  /* 0x000000025f067824 */ /* 0x000fe400078e0232 */
[----:B------:R-:W-:Y:S01]  /*5c30*/  IMAD.X R7, R51, 0x1, R94, P5 ;  /* 0x0000000133077824 */ /* 0x000fe200028e065e */
[----:B------:R-:W5:Y:S01]  /*5c40*/  @P6 LDG.E.U16 R27, desc[UR22][R8.64] ;  /* 0x00000016081b6981 */ /* 0x000f62000c1e1500 */
[----:B------:R-:W-:Y:S02]  /*5c50*/  LEA RZ, P6, R85, R50, 0x1 ;  /* 0x0000003255ff7211 */ /* 0x000fe400078c08ff */
[C---:B------:R-:W-:Y:S01]  /*5c60*/  ISETP.GT.AND P3, PT, R40.reuse, 0x2c, PT ;  /* 0x0000002c2800780c */ /* 0x040fe20003f64270 */
[----:B------:R0:W5:Y:S01]  /*5c70*/  @P2 LDG.E.U16 R25, desc[UR22][R6.64] ;  /* 0x0000001606192981 */ /* 0x000162000c1e1500 */
[C---:B------:R-:W-:Y:S01]  /*5c80*/  ISETP.GT.AND P2, PT, R40.reuse, 0x2d, PT ;  /* 0x0000002d2800780c */ /* 0x040fe20003f44270 */
[----:B------:R-:W-:Y:S01]  /*5c90*/  IMAD.X R5, R51, 0x1, R84, P6 ;  /* 0x0000000133057824 */ /* 0x000fe200030e0654 */
[----:B------:R-:W-:-:S02]  /*5ca0*/  ISETP.GT.AND P6, PT, R40, 0x31, PT ;  /* 0x000000312800780c */ /* 0x000fc40003fc4270 */
[-C--:B------:R-:W-:Y:S02]  /*5cb0*/  LEA RZ, P5, R89, R50.reuse, 0x1 ;  /* 0x0000003259ff7211 */ /* 0x080fe400078a08ff */
[----:B------:R-:W-:Y:S01]  /*5cc0*/  LEA RZ, P4, R81, R50, 0x1 ;  /* 0x0000003251ff7211 */ /* 0x000fe200078808ff */
[----:B------:R-:W-:Y:S01]  /*5cd0*/  IMAD R10, R91, 0x2, R50 ;  /* 0x000000025b0a7824 */ /* 0x000fe200078e0232 */
[----:B------:R-:W-:Y:S01]  /*5ce0*/  PRMT R26, RZ, 0x7610, R26 ;  /* 0x00007610ff1a7816 */ /* 0x000fe2000000001a */
[----:B0-----:R-:W-:Y:S01]  /*5cf0*/  IMAD R6, R89, 0x2, R50 ;  /* 0x0000000259067824 */ /* 0x001fe200078e0232 */
[----:B------:R-:W-:Y:S01]  /*5d00*/  PRMT R31, RZ, 0x7610, R31 ;  /* 0x00007610ff1f7816 */ /* 0x000fe2000000001f */
[----:B------:R-:W-:Y:S01]  /*5d10*/  IMAD.X R7, R51, 0x1, R88, P5 ;  /* 0x0000000133077824 */ /* 0x000fe200028e0658 */
[----:B------:R-:W-:Y:S01]  /*5d20*/  PRMT R29, RZ, 0x7610, R29 ;  /* 0x00007610ff1d7816 */ /* 0x000fe2000000001d */
[----:B------:R-:W-:Y:S01]  /*5d30*/  IMAD R8, R81, 0x2, R50 ;  /* 0x0000000251087824 */ /* 0x000fe200078e0232 */
[----:B------:R0:W5:Y:S01]  /*5d40*/  @P3 LDG.E.U16 R26, desc[UR22][R10.64] ;  /* 0x000000160a1a3981 */ /* 0x000162000c1e1500 */
[----:B------:R-:W-:Y:S01]  /*5d50*/  IMAD.X R9, R51, 0x1, R80, P4 ;  /* 0x0000000133097824 */ /* 0x000fe200020e0650 */
[----:B------:R-:W-:-:S02]  /*5d60*/  ISETP.GT.AND P3, PT, R40, 0x2f, PT ;  /* 0x0000002f2800780c */ /* 0x000fc40003f64270 */
[----:B------:R1:W5:Y:S01]  /*5d70*/  @P2 LDG.E.U16 R31, desc[UR22][R6.64] ;  /* 0x00000016061f2981 */ /* 0x000362000c1e1500 */
[----:B------:R-:W-:-:S03]  /*5d80*/  ISETP.GT.AND P2, PT, R40, 0x30, PT ;  /* 0x000000302800780c */ /* 0x000fc60003f44270 */
[----:B------:R-:W5:Y:S01]  /*5d90*/  @P6 LDG.E.U16 R29, desc[UR22][R8.64] ;  /* 0x00000016081d6981 */ /* 0x000f62000c1e1500 */
[-C--:B------:R-:W-:Y:S02]  /*5da0*/  LEA RZ, P6, R79, R50.reuse, 0x1 ;  /* 0x000000324fff7211 */ /* 0x080fe400078c08ff */
[-C--:B------:R-:W-:Y:S01]  /*5db0*/  LEA RZ, P5, R83, R50.reuse, 0x1 ;  /* 0x0000003253ff7211 */ /* 0x080fe200078a08ff */
[----:B------:R-:W-:Y:S01]  /*5dc0*/  IMAD R4, R85, 0x2, R50 ;  /* 0x0000000255047824 */ /* 0x000fe200078e0232 */
[----:B------:R-:W-:Y:S01]  /*5dd0*/  PRMT R30, RZ, 0x7610, R30 ;  /* 0x00007610ff1e7816 */ /* 0x000fe2000000001e */
[----:B0-----:R-:W-:Y:S01]  /*5de0*/  IMAD.X R11, R51, 0x1, R78, P6 ;  /* 0x00000001330b7824 */ /* 0x001fe200030e064e */
[C---:B------:R-:W-:Y:S01]  /*5df0*/  ISETP.GT.AND P6, PT, R40.reuse, 0x34, PT ;  /* 0x000000342800780c */ /* 0x040fe20003fc4270 */
[----:B-1----:R-:W-:Y:S01]  /*5e00*/  IMAD R6, R83, 0x2, R50 ;  /* 0x0000000253067824 */ /* 0x002fe200078e0232 */
[----:B------:R-:W-:Y:S01]  /*5e10*/  PRMT R28, RZ, 0x7610, R28 ;  /* 0x00007610ff1c7816 */ /* 0x000fe2000000001c */
[----:B------:R-:W-:Y:S01]  /*5e20*/  IMAD.X R7, R51, 0x1, R82, P5 ;  /* 0x0000000133077824 */ /* 0x000fe200028e0652 */
[----:B------:R-:W-:Y:S01]  /*5e30*/  LEA RZ, P4, R75, R50, 0x1 ;  /* 0x000000324bff7211 */ /* 0x000fe200078808ff */
[----:B------:R-:W5:Y:S01]  /*5e40*/  @P3 LDG.E.U16 R30, desc[UR22][R4.64] ;  /* 0x00000016041e3981 */ /* 0x000f62000c1e1500 */
[----:B------:R-:W-:-:S02]  /*5e50*/  ISETP.GT.AND P3, PT, R40, 0x32, PT ;  /* 0x000000322800780c */ /* 0x000fc40003f64270 */
[----:B------:R-:W-:Y:S01]  /*5e60*/  PRMT R34, RZ, 0x7610, R34 ;  /* 0x00007610ff227816 */ /* 0x000fe20000000022 */
[----:B------:R0:W5:Y:S01]  /*5e70*/  @P2 LDG.E.U16 R28, desc[UR22][R6.64] ;  /* 0x00000016061c2981 */ /* 0x000162000c1e1500 */
[----:B------:R-:W-:Y:S02]  /*5e80*/  ISETP.GT.AND P2, PT, R40, 0x33, PT ;  /* 0x000000332800780c */ /* 0x000fe40003f44270 */
[----:B------:R-:W-:Y:S01]  /*5e90*/  LEA RZ, P5, R77, R50, 0x1 ;  /* 0x000000324dff7211 */ /* 0x000fe200078a08ff */
[----:B------:R-:W-:Y:S01]  /*5ea0*/  IMAD R10, R79, 0x2, R50 ;  /* 0x000000024f0a7824 */ /* 0x000fe200078e0232 */
[----:B------:R-:W-:Y:S01]  /*5eb0*/  PRMT R178, RZ, 0x7610, R178 ;  /* 0x00007610ffb27816 */ /* 0x000fe200000000b2 */
[----:B0-----:R-:W-:Y:S01]  /*5ec0*/  IMAD R6, R75, 0x2, R50 ;  /* 0x000000024b067824 */ /* 0x001fe200078e0232 */
[----:B------:R-:W-:Y:S01]  /*5ed0*/  PRMT R35, RZ, 0x7610, R35 ;  /* 0x00007610ff237816 */ /* 0x000fe20000000023 */
[----:B------:R-:W-:-:S03]  /*5ee0*/  IMAD.X R7, R51, 0x1, R74, P4 ;  /* 0x0000000133077824 */ /* 0x000fc600020e064a */
[----:B------:R-:W5:Y:S01]  /*5ef0*/  @P3 LDG.E.U16 R178, desc[UR22][R10.64] ;  /* 0x000000160ab23981 */ /* 0x000f62000c1e1500 */
[----:B------:R-:W-:-:S03]  /*5f00*/  IMAD R4, R77, 0x2, R50 ;  /* 0x000000024d047824 */ /* 0x000fc600078e0232 */
[----:B------:R0:W5:Y:S01]  /*5f10*/  @P6 LDG.E.U16 R34, desc[UR22][R6.64] ;  /* 0x0000001606226981 */ /* 0x000162000c1e1500 */
[----:B------:R-:W-:Y:S01]  /*5f20*/  LEA RZ, P6, R73, R50, 0x1 ;  /* 0x0000003249ff7211 */ /* 0x000fe200078c08ff */
[----:B------:R-:W-:Y:S01]  /*5f30*/  IMAD.X R5, R51, 0x1, R76, P5 ;  /* 0x0000000133057824 */ /* 0x000fe200028e064c */
[----:B------:R-:W-:-:S03]  /*5f40*/  ISETP.GT.AND P3, PT, R40, 0x35, PT ;  /* 0x000000352800780c */ /* 0x000fc60003f64270 */
[----:B------:R-:W-:Y:S01]  /*5f50*/  IMAD.X R9, R51, 0x1, R72, P6 ;  /* 0x0000000133097824 */ /* 0x000fe200030e0648 */
[C---:B------:R-:W-:Y:S01]  /*5f60*/  ISETP.GT.AND P6, PT, R40.reuse, 0x37, PT ;  /* 0x000000372800780c */ /* 0x040fe20003fc4270 */
[----:B------:R1:W5:Y:S01]  /*5f70*/  @P2 LDG.E.U16 R35, desc[UR22][R4.64] ;  /* 0x0000001604232981 */ /* 0x000362000c1e1500 */
[C---:B------:R-:W-:Y:S02]  /*5f80*/  ISETP.GT.AND P2, PT, R40.reuse, 0x36, PT ;  /* 0x000000362800780c */ /* 0x040fe40003f44270 */
[-C--:B------:R-:W-:Y:S02]  /*5f90*/  LEA RZ, P4, R69, R50.reuse, 0x1 ;  /* 0x0000003245ff7211 */ /* 0x080fe400078808ff */
[----:B------:R-:W-:Y:S01]  /*5fa0*/  LEA RZ, P5, R71, R50, 0x1 ;  /* 0x0000003247ff7211 */ /* 0x000fe200078a08ff */
[--C-:B------:R-:W-:Y:S01]  /*5fb0*/  IMAD R8, R73, 0x2, R50.reuse ;  /* 0x0000000249087824 */ /* 0x100fe200078e0232 */
[----:B------:R-:W-:Y:S01]  /*5fc0*/  PRMT R185, RZ, 0x7610, R185 ;  /* 0x00007610ffb97816 */ /* 0x000fe200000000b9 */
[----:B0-----:R-:W-:Y:S01]  /*5fd0*/  IMAD R6, R69, 0x2, R50 ;  /* 0x0000000245067824 */ /* 0x001fe200078e0232 */
[----:B------:R-:W-:Y:S01]  /*5fe0*/  PRMT R181, RZ, 0x7610, R181 ;  /* 0x00007610ffb57816 */ /* 0x000fe200000000b5 */
[----:B------:R-:W-:Y:S01]  /*5ff0*/  IMAD.X R7, R51, 0x1, R68, P4 ;  /* 0x0000000133077824 */ /* 0x000fe200020e0644 */
[----:B------:R-:W-:Y:S01]  /*6000*/  PRMT R184, RZ, 0x7610, R184 ;  /* 0x00007610ffb87816 */ /* 0x000fe200000000b8 */
[----:B-1----:R-:W-:Y:S01]  /*6010*/  IMAD R4, R71, 0x2, R50 ;  /* 0x0000000247047824 */ /* 0x002fe200078e0232 */
[----:B------:R-:W5:Y:S01]  /*6020*/  @P3 LDG.E.U16 R185, desc[UR22][R8.64] ;  /* 0x0000001608b93981 */ /* 0x000f62000c1e1500 */
[----:B------:R-:W-:Y:S01]  /*6030*/  IMAD.X R5, R51, 0x1, R70, P5 ;  /* 0x0000000133057824 */ /* 0x000fe200028e0646 */
[----:B------:R-:W-:-:S02]  /*6040*/  ISETP.GT.AND P3, PT, R40, 0x38, PT ;  /* 0x000000382800780c */ /* 0x000fc40003f64270 */
[----:B------:R-:W5:Y:S01]  /*6050*/  @P6 LDG.E.U16 R181, desc[UR22][R6.64] ;  /* 0x0000001606b56981 */ /* 0x000f62000c1e1500 */
[----:B------:R-:W-:-:S03]  /*6060*/  LEA RZ, P6, R67, R50, 0x1 ;  /* 0x0000003243ff7211 */ /* 0x000fc600078c08ff */
[----:B------:R0:W5:Y:S01]  /*6070*/  @P2 LDG.E.U16 R184, desc[UR22][R4.64] ;  /* 0x0000001604b82981 */ /* 0x000162000c1e1500 */
[C---:B------:R-:W-:Y:S01]  /*6080*/  ISETP.GT.AND P2, PT, R40.reuse, 0x39, PT ;  /* 0x000000392800780c */ /* 0x040fe20003f44270 */
[----:B------:R-:W-:Y:S01]  /*6090*/  IMAD.X R11, R51, 0x1, R66, P6 ;  /* 0x00000001330b7824 */ /* 0x000fe200030e0642 */
[-C--:B------:R-:W-:Y:S02]  /*60a0*/  LEA RZ, P5, R65, R50.reuse, 0x1 ;  /* 0x0000003241ff7211 */ /* 0x080fe400078a08ff */
[----:B------:R-:W-:Y:S01]  /*60b0*/  ISETP.GT.AND P6, PT, R40, 0x3a, PT ;  /* 0x0000003a2800780c */ /* 0x000fe20003fc4270 */
[----:B------:R-:W-:Y:S01]  /*60c0*/  IMAD R10, R67, 0x2, R50 ;  /* 0x00000002430a7824 */ /* 0x000fe200078e0232 */
[----:B------:R-:W-:Y:S02]  /*60d0*/  PRMT R194, RZ, 0x7610, R194 ;  /* 0x00007610ffc27816 */ /* 0x000fe400000000c2 */
[----:B------:R-:W-:Y:S02]  /*60e0*/  SHF.R.S32.HI R12, RZ, 0x1f, R49 ;  /* 0x0000001fff0c7819 */ /* 0x000fe40000011431 */
[-C--:B------:R-:W-:Y:S01]  /*60f0*/  LEA RZ, P4, R63, R50.reuse, 0x1 ;  /* 0x000000323fff7211 */ /* 0x080fe200078808ff */
[----:B0-----:R-:W-:Y:S01]  /*6100*/  IMAD R4, R65, 0x2, R50 ;  /* 0x0000000241047824 */ /* 0x001fe200078e0232 */
[----:B------:R-:W-:Y:S01]  /*6110*/  PRMT R195, RZ, 0x7610, R195 ;  /* 0x00007610ffc37816 */ /* 0x000fe200000000c3 */
[----:B------:R-:W-:Y:S01]  /*6120*/  IMAD.X R5, R51, 0x1, R64, P5 ;  /* 0x0000000133057824 */ /* 0x000fe200028e0640 */
[----:B------:R-:W-:Y:S01]  /*6130*/  SHF.R.S32.HI R206, RZ, 0x1f, R43 ;  /* 0x0000001fffce7819 */ /* 0x000fe2000001142b */
[----:B------:R-:W5:Y:S01]  /*6140*/  @P3 LDG.E.U16 R194, desc[UR22][R10.64] ;  /* 0x000000160ac23981 */ /* 0x000f62000c1e1500 */
[----:B------:R-:W-:-:S02]  /*6150*/  LEA R8, P5, R49, R50, 0x1 ;  /* 0x0000003231087211 */ /* 0x000fc400078a08ff */
[----:B------:R-:W-:Y:S01]  /*6160*/  SHF.L.U64.HI R14, R49, 0x1, R12 ;  /* 0x00000001310e7819 */ /* 0x000fe2000001020c */
[----:B------:R-:W-:Y:S01]  /*6170*/  IMAD.X R7, R51, 0x1, R62, P4 ;  /* 0x0000000133077824 */ /* 0x000fe200020e063e */
[----:B------:R-:W-:Y:S01]  /*6180*/  PRMT R191, RZ, 0x7610, R191 ;  /* 0x00007610ffbf7816 */ /* 0x000fe200000000bf */
[----:B------:R-:W-:Y:S01]  /*6190*/  IMAD R6, R63, 0x2, R50 ;  /* 0x000000023f067824 */ /* 0x000fe200078e0232 */
[C---:B------:R-:W-:Y:S01]  /*61a0*/  ISETP.GT.AND P3, PT, R40.reuse, 0x2, PT ;  /* 0x000000022800780c */ /* 0x040fe20003f64270 */
[----:B------:R0:W5:Y:S01]  /*61b0*/  @P2 LDG.E.U16 R195, desc[UR22][R4.64] ;  /* 0x0000001604c32981 */ /* 0x000162000c1e1500 */
[CC--:B------:R-:W-:Y:S02]  /*61c0*/  LEA R12, P4, R43.reuse, R50.reuse, 0x1 ;  /* 0x000000322b0c7211 */ /* 0x0c0fe400078808ff */
[----:B------:R-:W-:Y:S01]  /*61d0*/  SHF.L.U64.HI R208, R43, 0x1, R206 ;  /* 0x000000012bd07819 */ /* 0x000fe200000102ce */
[C---:B------:R-:W-:Y:S01]  /*61e0*/  IMAD.X R9, R51.reuse, 0x1, R14, P5 ;  /* 0x0000000133097824 */ /* 0x040fe200028e060e */
[----:B------:R-:W-:Y:S01]  /*61f0*/  ISETP.GT.AND P5, PT, R40, 0x4, PT ;  /* 0x000000042800780c */ /* 0x000fe20003fa4270 */
[----:B------:R1:W5:Y:S01]  /*6200*/  @P6 LDG.E.U16 R191, desc[UR22][R6.64] ;  /* 0x0000001606bf6981 */ /* 0x000362000c1e1500 */
[----:B0-----:R-:W-:Y:S01]  /*6210*/  SHF.R.S32.HI R5, RZ, 0x1f, R48 ;  /* 0x0000001fff057819 */ /* 0x001fe20000011430 */
[----:B------:R-:W-:Y:S01]  /*6220*/  IMAD.X R13, R51, 0x1, R208, P4 ;  /* 0x00000001330d7824 */ /* 0x000fe200020e06d0 */
[----:B------:R-:W-:-:S02]  /*6230*/  LEA R4, P4, R48, R50, 0x1 ;  /* 0x0000003230047211 */ /* 0x000fc400078808ff */
[----:B------:R-:W-:Y:S02]  /*6240*/  PRMT R206, RZ, 0x7610, R206 ;  /* 0x00007610ffce7816 */ /* 0x000fe400000000ce */
[----:B-1----:R-:W-:Y:S02]  /*6250*/  SHF.L.U64.HI R6, R48, 0x1, R5 ;  /* 0x0000000130067819 */ /* 0x002fe40000010205 */
[----:B------:R-:W-:Y:S02]  /*6260*/  PRMT R209, RZ, 0x7610, R209 ;  /* 0x00007610ffd17816 */ /* 0x000fe400000000d1 */
[----:B------:R0:W2:Y:S01]  /*6270*/  @P3 LDG.E.U16 R206, desc[UR22][R8.64] ;  /* 0x0000001608ce3981 */ /* 0x0000a2000c1e1500 */
[----:B------:R-:W-:Y:S01]  /*6280*/  IMAD.X R5, R51, 0x1, R6, P4 ;  /* 0x0000000133057824 */ /* 0x000fe200020e0606 */
[----:B------:R-:W-:Y:S02]  /*6290*/  SHF.R.S32.HI R7, RZ, 0x1f, R46 ;  /* 0x0000001fff077819 */ /* 0x000fe4000001142e */
[----:B------:R-:W-:-:S02]  /*62a0*/  ISETP.GT.AND P2, PT, R40, 0x3, PT ;  /* 0x000000032800780c */ /* 0x000fc40003f44270 */
[----:B------:R-:W-:Y:S01]  /*62b0*/  ISETP.GT.AND P3, PT, R40, 0x5, PT ;  /* 0x000000052800780c */ /* 0x000fe20003f64270 */
[----:B------:R-:W3:Y:S01]  /*62c0*/  @P5 LDG.E.U16 R209, desc[UR22][R4.64] ;  /* 0x0000001604d15981 */ /* 0x000ee2000c1e1500 */
[C---:B------:R-:W-:Y:S02]  /*62d0*/  LEA R6, P5, R46.reuse, R50, 0x1 ;  /* 0x000000322e067211 */ /* 0x040fe400078a08ff */
[----:B------:R-:W-:Y:S02]  /*62e0*/  SHF.L.U64.HI R10, R46, 0x1, R7 ;  /* 0x000000012e0a7819 */ /* 0x000fe40000010207 */
[----:B------:R-:W-:Y:S02]  /*62f0*/  PRMT R207, RZ, 0x7610, R207 ;  /* 0x00007610ffcf7816 */ /* 0x000fe400000000cf */
[----:B------:R-:W-:Y:S01]  /*6300*/  PRMT R210, RZ, 0x7610, R210 ;  /* 0x00007610ffd27816 */ /* 0x000fe200000000d2 */
[----:B------:R-:W-:-:S03]  /*6310*/  IMAD.X R7, R51, 0x1, R10, P5 ;  /* 0x0000000133077824 */ /* 0x000fc600028e060a */
[----:B------:R1:W2:Y:S04]  /*6320*/  @P2 LDG.E.U16 R207, desc[UR22][R12.64] ;  /* 0x000000160ccf2981 */ /* 0x0002a8000c1e1500 */
[----:B------:R-:W3:Y:S01]  /*6330*/  @P3 LDG.E.U16 R210, desc[UR22][R6.64] ;  /* 0x0000001606d23981 */ /* 0x000ee2000c1e1500 */
[----:B------:R-:W-:Y:S02]  /*6340*/  SHF.R.S32.HI R11, RZ, 0x1f, R44 ;  /* 0x0000001fff0b7819 */ /* 0x000fe4000001142c */
[C---:B0-----:R-:W-:Y:S02]  /*6350*/  LEA R8, P5, R44.reuse, R50, 0x1 ;  /* 0x000000322c087211 */ /* 0x041fe400078a08ff */
[----:B------:R-:W-:Y:S02]  /*6360*/  SHF.L.U64.HI R10, R44, 0x1, R11 ;  /* 0x000000012c0a7819 */ /* 0x000fe4000001020b */
[----:B-1----:R-:W-:-:S03]  /*6370*/  SHF.R.S32.HI R12, RZ, 0x1f, R41 ;  /* 0x0000001fff0c7819 */ /* 0x002fc60000011429 */
[----:B------:R-:W-:Y:S01]  /*6380*/  IMAD.X R9, R51, 0x1, R10, P5 ;  /* 0x0000000133097824 */ /* 0x000fe200028e060a */
[C---:B------:R-:W-:Y:S02]  /*6390*/  LEA R4, P5, R41.reuse, R50, 0x1 ;  /* 0x0000003229047211 */ /* 0x040fe400078a08ff */
[----:B------:R-:W-:Y:S02]  /*63a0*/  SHF.L.U64.HI R12, R41, 0x1, R12 ;  /* 0x00000001290c7819 */ /* 0x000fe4000001020c */
[C---:B------:R-:W-:Y:S02]  /*63b0*/  ISETP.GT.AND P4, PT, R40.reuse, 0x6, PT ;  /* 0x000000062800780c */ /* 0x040fe40003f84270 */
[C---:B------:R-:W-:Y:S01]  /*63c0*/  ISETP.GT.AND P2, PT, R40.reuse, 0x7, PT ;  /* 0x000000072800780c */ /* 0x040fe20003f44270 */
[----:B------:R-:W-:Y:S01]  /*63d0*/  IMAD.X R5, R51, 0x1, R12, P5 ;  /* 0x0000000133057824 */ /* 0x000fe200028e060c */
[----:B------:R-:W-:Y:S02]  /*63e0*/  ISETP.GT.AND P5, PT, R40, RZ, PT ;  /* 0x000000ff2800720c */ /* 0x000fe40003fa4270 */
[----:B------:R-:W-:-:S02]  /*63f0*/  PRMT R211, RZ, 0x7610, R211 ;  /* 0x00007610ffd37816 */ /* 0x000fc400000000d3 */
[----:B------:R-:W-:Y:S02]  /*6400*/  PRMT R212, RZ, 0x7610, R212 ;  /* 0x00007610ffd47816 */ /* 0x000fe400000000d4 */
[----:B------:R-:W-:Y:S02]  /*6410*/  PRMT R205, RZ, 0x7610, R205 ;  /* 0x00007610ffcd7816 */ /* 0x000fe400000000cd */
[----:B------:R-:W-:Y:S01]  /*6420*/  SHF.R.S32.HI R11, RZ, 0x1f, R36 ;  /* 0x0000001fff0b7819 */ /* 0x000fe20000011424 */
[----:B------:R0:W5:Y:S01]  /*6430*/  @P4 LDG.E.U16 R211, desc[UR22][R8.64] ;  /* 0x0000001608d34981 */ /* 0x000162000c1e1500 */
[----:B------:R-:W-:Y:S02]  /*6440*/  ISETP.GT.AND P4, PT, R40, 0x8, PT ;  /* 0x000000082800780c */ /* 0x000fe40003f84270 */
[C---:B------:R-:W-:Y:S01]  /*6450*/  SHF.L.U64.HI R12, R36.reuse, 0x1, R11 ;  /* 0x00000001240c7819 */ /* 0x040fe2000001020b */
[----:B------:R1:W5:Y:S01]  /*6460*/  @P2 LDG.E.U16 R212, desc[UR22][R4.64] ;  /* 0x0000001604d42981 */ /* 0x000362000c1e1500 */
[----:B------:R-:W-:-:S03]  /*6470*/  LEA R10, P2, R36, R50, 0x1 ;  /* 0x00000032240a7211 */ /* 0x000fc600078408ff */
[----:B------:R-:W5:Y:S01]  /*6480*/  @P5 LDG.E.U16 R205, desc[UR22][R50.64] ;  /* 0x0000001632cd5981 */ /* 0x000f62000c1e1500 */
[----:B0-----:R-:W-:Y:S01]  /*6490*/  SHF.R.S32.HI R8, RZ, 0x1f, R47 ;  /* 0x0000001fff087819 */ /* 0x001fe2000001142f */
[----:B------:R-:W-:Y:S01]  /*64a0*/  IMAD.X R11, R51, 0x1, R12, P2 ;  /* 0x00000001330b7824 */ /* 0x000fe200010e060c */
[----:B------:R-:W-:Y:S02]  /*64b0*/  PRMT R213, RZ, 0x7610, R213 ;  /* 0x00007610ffd57816 */ /* 0x000fe400000000d5 */
[C---:B-1----:R-:W-:Y:S02]  /*64c0*/  LEA R4, P5, R47.reuse, R50, 0x1 ;  /* 0x000000322f047211 */ /* 0x042fe400078a08ff */
[----:B------:R-:W-:Y:S02]  /*64d0*/  SHF.L.U64.HI R8, R47, 0x1, R8 ;  /* 0x000000012f087819 */ /* 0x000fe40000010208 */
[----:B------:R-:W-:Y:S01]  /*64e0*/  SHF.R.S32.HI R14, RZ, 0x1f, R39 ;  /* 0x0000001fff0e7819 */ /* 0x000fe20000011427 */
[----:B------:R-:W5:Y:S01]  /*64f0*/  @P4 LDG.E.U16 R213, desc[UR22][R10.64] ;  /* 0x000000160ad54981 */ /* 0x000f62000c1e1500 */
[C---:B------:R-:W-:Y:S01]  /*6500*/  ISETP.GT.AND P3, PT, R40.reuse, 0x9, PT ;  /* 0x000000092800780c */ /* 0x040fe20003f64270 */
[----:B------:R-:W-:Y:S01]  /*6510*/  IMAD.X R5, R51, 0x1, R8, P5 ;  /* 0x0000000133057824 */ /* 0x000fe200028e0608 */
[----:B------:R-:W-:-:S02]  /*6520*/  ISETP.GT.AND P2, PT, R40, 0xa, PT ;  /* 0x0000000a2800780c */ /* 0x000fc40003f44270 */
[-C--:B------:R-:W-:Y:S02]  /*6530*/  LEA RZ, P5, R61, R50.reuse, 0x1 ;  /* 0x000000323dff7211 */ /* 0x080fe400078a08ff */
[CC--:B------:R-:W-:Y:S02]  /*6540*/  LEA R6, P6, R39.reuse, R50.reuse, 0x1 ;  /* 0x0000003227067211 */ /* 0x0c0fe400078c08ff */
[----:B------:R-:W-:Y:S02]  /*6550*/  SHF.L.U64.HI R14, R39, 0x1, R14 ;  /* 0x00000001270e7819 */ /* 0x000fe4000001020e */
[----:B------:R-:W-:Y:S01]  /*6560*/  LEA RZ, P4, R59, R50, 0x1 ;  /* 0x000000323bff7211 */ /* 0x000fe200078808ff */
[C---:B------:R-:W-:Y:S01]  /*6570*/  IMAD.X R9, R51.reuse, 0x1, R60, P5 ;  /* 0x0000000133097824 */ /* 0x040fe200028e063c */
[----:B------:R-:W-:Y:S01]  /*6580*/  PRMT R214, RZ, 0x7610, R214 ;  /* 0x00007610ffd67816 */ /* 0x000fe200000000d6 */
[----:B------:R-:W-:Y:S01]  /*6590*/  IMAD.X R7, R51, 0x1, R14, P6 ;  /* 0x0000000133077824 */ /* 0x000fe200030e060e */
[----:B------:R-:W-:-:S02]  /*65a0*/  PRMT R215, RZ, 0x7610, R215 ;  /* 0x00007610ffd77816 */ /* 0x000fc400000000d7 */
[C---:B------:R-:W-:Y:S01]  /*65b0*/  ISETP.GT.AND P5, PT, R40.reuse, 0x3d, PT ;  /* 0x0000003d2800780c */ /* 0x040fe20003fa4270 */
[----:B------:R-:W-:Y:S01]  /*65c0*/  IMAD.X R13, R51, 0x1, R58, P4 ;  /* 0x00000001330d7824 */ /* 0x000fe200020e063a */
[----:B------:R-:W-:Y:S01]  /*65d0*/  LEA RZ, P4, R57, R50, 0x1 ;  /* 0x0000003239ff7211 */ /* 0x000fe200078808ff */
[----:B------:R-:W5:Y:S01]  /*65e0*/  @P3 LDG.E.U16 R214, desc[UR22][R6.64] ;  /* 0x0000001606d63981 */ /* 0x000f62000c1e1500 */
[----:B------:R-:W-:-:S03]  /*65f0*/  ISETP.GT.AND P3, PT, R40, 0x3b, PT ;  /* 0x0000003b2800780c */ /* 0x000fc60003f64270 */
[----:B------:R0:W5:Y:S01]  /*6600*/  @P2 LDG.E.U16 R215, desc[UR22][R4.64] ;  /* 0x0000001604d72981 */ /* 0x000162000c1e1500 */
[----:B------:R-:W-:Y:S02]  /*6610*/  ISETP.GT.AND P2, PT, R40, 0x3c, PT ;  /* 0x0000003c2800780c */ /* 0x000fe40003f44270 */
[----:B------:R-:W-:Y:S01]  /*6620*/  PRMT R218, RZ, 0x7610, R218 ;  /* 0x00007610ffda7816 */ /* 0x000fe200000000da */
[----:B------:R-:W-:Y:S01]  /*6630*/  IMAD R8, R61, 0x2, R50 ;  /* 0x000000023d087824 */ /* 0x000fe200078e0232 */
[----:B------:R-:W-:Y:S01]  /*6640*/  PRMT R216, RZ, 0x7610, R216 ;  /* 0x00007610ffd87816 */ /* 0x000fe200000000d8 */
[----:B0-----:R-:W-:Y:S01]  /*6650*/  IMAD R4, R57, 0x2, R50 ;  /* 0x0000000239047824 */ /* 0x001fe200078e0232 */
[----:B------:R-:W-:Y:S01]  /*6660*/  PRMT R217, RZ, 0x7610, R217 ;  /* 0x00007610ffd97816 */ /* 0x000fe200000000d9 */
[----:B------:R-:W-:Y:S02]  /*6670*/  IMAD.X R5, R51, 0x1, R56, P4 ;  /* 0x0000000133057824 */ /* 0x000fe400020e0638 */
[----:B------:R-:W-:Y:S01]  /*6680*/  IMAD R12, R59, 0x2, R50 ;  /* 0x000000023b0c7824 */ /* 0x000fe200078e0232 */
[----:B------:R-:W5:Y:S04]  /*6690*/  @P3 LDG.E.U16 R216, desc[UR22][R8.64] ;  /* 0x0000001608d83981 */ /* 0x000f68000c1e1500 */
[----:B------:R0:W5:Y:S01]  /*66a0*/  @P5 LDG.E.U16 R218, desc[UR22][R4.64] ;  /* 0x0000001604da5981 */ /* 0x000162000c1e1500 */
[----:B------:R-:W-:-:S02]  /*66b0*/  LEA RZ, P5, R55, R50, 0x1 ;  /* 0x0000003237ff7211 */ /* 0x000fc400078a08ff */
[-C--:B------:R-:W-:Y:S01]  /*66c0*/  LEA RZ, P4, R53, R50.reuse, 0x1 ;  /* 0x0000003235ff7211 */ /* 0x080fe200078808ff */
[----:B------:R-:W5:Y:S01]  /*66d0*/  @P2 LDG.E.U16 R217, desc[UR22][R12.64] ;  /* 0x000000160cd92981 */ /* 0x000f62000c1e1500 */
[C---:B------:R-:W-:Y:S01]  /*66e0*/  ISETP.GT.AND P3, PT, R40.reuse, 0x3e, PT ;  /* 0x0000003e2800780c */ /* 0x040fe20003f64270 */
[C---:B------:R-:W-:Y:S01]  /*66f0*/  IMAD.X R7, R51.reuse, 0x1, R54, P5 ;  /* 0x0000000133077824 */ /* 0x040fe200028e0636 */
[C---:B------:R-:W-:Y:S02]  /*6700*/  ISETP.GT.AND P2, PT, R40.reuse, 0x3f, PT ;  /* 0x0000003f2800780c */ /* 0x040fe40003f44270 */
[----:B------:R-:W-:Y:S01]  /*6710*/  ISETP.GT.AND P5, PT, R40, 0x1, PT ;  /* 0x000000012800780c */ /* 0x000fe20003fa4270 */
[----:B------:R-:W-:Y:S01]  /*6720*/  IMAD.X R11, R51, 0x1, R52, P4 ;  /* 0x00000001330b7824 */ /* 0x000fe200020e0634 */
[----:B------:R-:W-:Y:S01]  /*6730*/  IADD3 R14, P4, PT, R49, R50, RZ ;  /* 0x00000032310e7210 */ /* 0x000fe20007f9e0ff */
[----:B------:R-:W-:Y:S01]  /*6740*/  USHF.L.U32 UR4, UR4, 0x1f, URZ ;  /* 0x0000001f04047899 */ /* 0x000fe200080006ff */
[----:B------:R-:W-:Y:S01]  /*6750*/  PRMT R208, RZ, 0x7610, R208 ;  /* 0x00007610ffd07816 */ /* 0x000fe200000000d0 */
[----:B------:R-:W-:Y:S01]  /*6760*/  IMAD R6, R55, 0x2, R50 ;  /* 0x0000000237067824 */ /* 0x000fe200078e0232 */
[----:B0-----:R-:W-:Y:S01]  /*6770*/  PRMT R4, RZ, 0x7610, R4 ;  /* 0x00007610ff047816 */ /* 0x001fe20000000004 */
[----:B------:R-:W-:Y:S01]  /*6780*/  IMAD R10, R53, 0x2, R50 ;  /* 0x00000002350a7824 */ /* 0x000fe200078e0232 */
[----:B------:R-:W-:Y:S01]  /*6790*/  PRMT R219, RZ, 0x7610, R219 ;  /* 0x00007610ffdb7816 */ /* 0x000fe200000000db */
[----:B------:R-:W-:-:S02]  /*67a0*/  IMAD.X R15, R51, 0x1, R158, P4 ;  /* 0x00000001330f7824 */ /* 0x000fc400020e069e */
[----:B------:R-:W-:Y:S01]  /*67b0*/  IMAD.U32 R8, RZ, RZ, UR4 ;  /* 0x00000004ff087e24 */ /* 0x000fe2000f8e00ff */
[----:B------:R3:W5:Y:S04]  /*67c0*/  @P3 LDG.E.U16 R4, desc[UR22][R6.64] ;  /* 0x0000001606043981 */ /* 0x000768000c1e1500 */
[----:B------:R0:W5:Y:S04]  /*67d0*/  @P2 LDG.E.U16 R219, desc[UR22][R10.64] ;  /* 0x000000160adb2981 */ /* 0x000168000c1e1500 */
[----:B------:R0:W5:Y:S01]  /*67e0*/  @P5 LDG.E.U16 R208, desc[UR22][R14.64] ;  /* 0x000000160ed05981 */ /* 0x000162000c1e1500 */
[----:B------:R-:W1:Y:S01]  /*67f0*/  SYNCS.PHASECHK.TRANS64.TRYWAIT P2, [UR6], R8 ;  /* 0x00000008ff0075a7 */ /* 0x000e620008041106 */
[----:B--2---:R-:W-:-:S02]  /*6800*/  PRMT R5, R206, 0x5410, R207 ;  /* 0x00005410ce057816 */ /* 0x004fc400000000cf */
[----:B---3--:R-:W-:Y:S01]  /*6810*/  PRMT R6, R209, 0x5410, R210 ;  /* 0x00005410d1067816 */ /* 0x008fe200000000d2 */
[----:B01----:R-:W-:Y:S06]  /*6820*/  @!P2 BRA `(.L_x_9) ;  /* 0x000000100070a947 */ /* 0x003fec0003800000 */
.L_x_17:
[----:B-----5:R-:W-:Y:S01]  /*6830*/  PRMT R28, R28, 0x5410, R29 ;  /* 0x000054101c1c7816 */ /* 0x020fe2000000001d */
[----:B------:R-:W-:Y:S01]  /*6840*/  IMAD.WIDE R166, R151, 0x2, R166 ;  /* 0x0000000297a67825 */ /* 0x000fe200078e02a6 */
[----:B------:R-:W-:Y:S02]  /*6850*/  PRMT R27, R27, 0x5410, R30 ;  /* 0x000054101b1b7816 */ /* 0x000fe4000000001e */
[----:B------:R-:W-:Y:S01]  /*6860*/  PRMT R29, R178, 0x5410, R35 ;  /* 0x00005410b21d7816 */ /* 0x000fe20000000023 */
[----:B------:R-:W-:Y:S01]  /*6870*/  IMAD.WIDE R174, R151, 0x2, R174 ;  /* 0x0000000297ae7825 */ /* 0x000fe200078e02ae */
[----:B------:R-:W-:Y:S02]  /*6880*/  PRMT R24, R24, 0x5410, R33 ;  /* 0x0000541018187816 */ /* 0x000fe40000000021 */
[----:B------:R-:W-:Y:S01]  /*6890*/  PRMT R25, R25, 0x5410, R32 ;  /* 0x0000541019197816 */ /* 0x000fe20000000020 */
[----:B------:R-:W-:Y:S01]  /*68a0*/  IMAD.WIDE R164, R151, 0x2, R164 ;  /* 0x0000000297a47825 */ /* 0x000fe200078e02a4 */
[----:B------:R-:W-:-:S02]  /*68b0*/  PRMT R26, R26, 0x5410, R31 ;  /* 0x000054101a1a7816 */ /* 0x000fc4000000001f */
[----:B------:R-:W-:Y:S01]  /*68c0*/  PRMT R30, R34, 0x5410, R185 ;  /* 0x00005410221e7816 */ /* 0x000fe200000000b9 */
        /* <DEDUP_REMOVED lines=9> */
[C---:B------:R-:W-:Y:S01]  /*6960*/  IMAD.WIDE R160, R151.reuse, 0x2, R160 ;  /* 0x0000000297a07825 */ /* 0x040fe200078e02a0 */
[----:B------:R-:W-:Y:S02]  /*6970*/  PRMT R12, R198, 0x5410, R199 ;  /* 0x00005410c60c7816 */ /* 0x000fe400000000c7 */
[----:B------:R-:W-:Y:S01]  /*6980*/  PRMT R13, R196, 0x5410, R197 ;  /* 0x00005410c40d7816 */ /* 0x000fe200000000c5 */
[----:B------:R-:W-:Y:S01]  /*6990*/  IMAD.WIDE R168, R151, 0x2, R168 ;  /* 0x0000000297a87825 */ /* 0x000fe200078e02a8 */
        /* <DEDUP_REMOVED lines=15> */
[----:B------:R-:W-:Y:S02]  /*6a90*/  ISETP.GE.AND P2, PT, R3, R40, PT ;  /* 0x000000280300720c */ /* 0x000fe40003f46270 */
[----:B------:R0:W-:Y:S01]  /*6aa0*/  STTM.x32 tmem[UR10+0x10], R4 ;  /* 0x00001004000079ed */ /* 0x0001e200082c000a */
[----:B------:R-:W1:Y:S01]  /*6ab0*/  FENCE.VIEW.ASYNC.T ;  /* 0x00000000000073c6 */ /* 0x000e620000000200 */
[----:B------:R-:W-:Y:S01]  /*6ac0*/  PRMT R178, RZ, 0x7610, R178 ;  /* 0x00007610ffb27816 */ /* 0x000fe200000000b2 */
[----:B-1----:R-:W-:Y:S01]  /*6ad0*/  BAR.SYNC.DEFER_BLOCKING 0x0 ;  /* 0x0000000000007b1d */ /* 0x002fe20000010000 */
[----:B------:R-:W-:Y:S02]  /*6ae0*/  PRMT R180, RZ, 0x7610, R180 ;  /* 0x00007610ffb47816 */ /* 0x000fe400000000b4 */
[----:B------:R-:W-:-:S05]  /*6af0*/  PRMT R182, RZ, 0x7610, R182 ;  /* 0x00007610ffb67816 */ /* 0x000fca00000000b6 */
[----:B------:R-:W2:Y:S04]  /*6b00*/  @!P2 LDG.E.U16 R178, desc[UR22][R174.64] ;  /* 0x00000016aeb2a981 */ /* 0x000ea8000c1e1500 */
[----:B------:R-:W3:Y:S04]  /*6b10*/  @!P2 LDG.E.U16 R180, desc[UR22][R172.64] ;  /* 0x00000016acb4a981 */ /* 0x000ee8000c1e1500 */
[----:B------:R-:W4:Y:S01]  /*6b20*/  @!P2 LDG.E.U16 R182, desc[UR22][R170.64] ;  /* 0x00000016aab6a981 */ /* 0x000f22000c1e1500 */
[----:B0-----:R-:W-:Y:S02]  /*6b30*/  PRMT R6, RZ, 0x7610, R6 ;  /* 0x00007610ff067816 */ /* 0x001fe40000000006 */
[----:B------:R-:W-:-:S02]  /*6b40*/  PRMT R8, RZ, 0x7610, R8 ;  /* 0x00007610ff087816 */ /* 0x000fc40000000008 */
[----:B------:R-:W-:Y:S02]  /*6b50*/  PRMT R10, RZ, 0x7610, R10 ;  /* 0x00007610ff0a7816 */ /* 0x000fe4000000000a */
[----:B------:R-:W-:Y:S01]  /*6b60*/  PRMT R4, RZ, 0x7610, R4 ;  /* 0x00007610ff047816 */ /* 0x000fe20000000004 */
[----:B------:R-:W3:Y:S01]  /*6b70*/  @!P2 LDG.E.U16 R6, desc[UR22][R166.64] ;  /* 0x00000016a606a981 */ /* 0x000ee2000c1e1500 */
[----:B------:R-:W-:-:S03]  /*6b80*/  PRMT R12, RZ, 0x7610, R12 ;  /* 0x00007610ff0c7816 */ /* 0x000fc6000000000c */
[----:B------:R-:W4:Y:S04]  /*6b90*/  @!P2 LDG.E.U16 R8, desc[UR22][R164.64] ;  /* 0x00000016a408a981 */ /* 0x000f28000c1e1500 */
[----:B------:R-:W4:Y:S04]  /*6ba0*/  @!P2 LDG.E.U16 R10, desc[UR22][R162.64] ;  /* 0x00000016a20aa981 */ /* 0x000f28000c1e1500 */
[----:B------:R-:W4:Y:S04]  /*6bb0*/  @!P2 LDG.E.U16 R4, desc[UR22][R168.64] ;  /* 0x00000016a804a981 */ /* 0x000f28000c1e1500 */
[----:B------:R-:W4:Y:S01]  /*6bc0*/  @!P2 LDG.E.U16 R12, desc[UR22][R160.64] ;  /* 0x00000016a00ca981 */ /* 0x000f22000c1e1500 */
[----:B------:R-:W-:Y:S01]  /*6bd0*/  BAR.SYNC.DEFER_BLOCKING 0x0 ;  /* 0x0000000000007b1d */ /* 0x000fe20000010000 */
[----:B------:R-:W-:-:S04]  /*6be0*/  ULEA UR6, UR20, UR9, 0x3 ;  /* 0x0000000914067291 */ /* 0x000fc8000f8e18ff */
[----:B------:R-:W-:Y:S01]  /*6bf0*/  UIADD3 UR6, UPT, UPT, UR6, 0x1000, URZ ;  /* 0x0000100006067890 */ /* 0x000fe2000fffe0ff */
[----:B--2---:R0:W-:Y:S04]  /*6c00*/  STS.U16 [R159+UR9+0x800], R178 ;  /* 0x000800b29f007988 */ /* 0x0041e80008000409 */
[----:B---3--:R0:W-:Y:S04]  /*6c10*/  STS.U16 [R159+UR9+0xc00], R6 ;  /* 0x000c00069f007988 */ /* 0x0081e80008000409 */
[----:B------:R0:W-:Y:S04]  /*6c20*/  STS.U16 [R157+UR9+0x900], R180 ;  /* 0x000900b49d007988 */ /* 0x0001e80008000409 */
[----:B----4-:R0:W-:Y:S04]  /*6c30*/  STS.U16 [R157+UR9+0xd00], R8 ;  /* 0x000d00089d007988 */ /* 0x0101e80008000409 */
        /* <DEDUP_REMOVED lines=8> */
[----:B------:R-:W-:Y:S02]  /*6cc0*/  UIADD3 UR21, UPT, UPT, UR8, 0x18, URZ ;  /* 0x0000001808157890 */ /* 0x000fe4000fffe0ff */
[----:B------:R-:W-:Y:S02]  /*6cd0*/  UIADD3 UR30, UPT, UPT, UR8, 0x20, URZ ;  /* 0x00000020081e7890 */ /* 0x000fe4000fffe0ff */
[----:B------:R-:W-:Y:S01]  /*6ce0*/  UIADD3 UR31, UPT, UPT, UR8, 0x28, URZ ;  /* 0x00000028081f7890 */ /* 0x000fe2000fffe0ff */
[----:B------:R-:W-:Y:S01]  /*6cf0*/  UMOV UR16, 0x0 ;  /* 0x0000000000107882 */ /* 0x000fe20000000000 */
[----:B------:R-:W-:Y:S01]  /*6d00*/  UMOV UR17, 0x8040010 ;  /* 0x0804001000117882 */ /* 0x000fe20000000000 */
[----:B------:R-:W-:Y:S01]  /*6d10*/  UMOV UR12, UR18 ;  /* 0x00000012000c7c82 */ /* 0x000fe20008000000 */
[----:B------:R-:W-:Y:S01]  /*6d20*/  UMOV UR13, 0x40004040 ;  /* 0x40004040000d7882 */ /* 0x000fe20000000000 */
[----:B------:R-:W-:Y:S01]  /*6d30*/  UMOV UR28, 0x0 ;  /* 0x00000000001c7882 */ /* 0x000fe20000000000 */
[----:B------:R-:W-:Y:S01]  /*6d40*/  UMOV UR29, 0x8040010 ;  /* 0x08040010001d7882 */ /* 0x000fe20000000000 */
[----:B------:R-:W-:Y:S01]  /*6d50*/  UMOV UR32, 0x0 ;  /* 0x0000000000207882 */ /* 0x000fe20000000000 */
[----:B------:R-:W-:Y:S01]  /*6d60*/  UMOV UR33, 0x8040010 ;  /* 0x0804001000217882 */ /* 0x000fe20000000000 */
[----:B------:R-:W-:Y:S01]  /*6d70*/  UMOV UR7, URZ ;  /* 0x000000ff00077c82 */ /* 0x000fe20008000000 */
[----:B------:R1:W-:Y:S01]  /*6d80*/  UTCHMMA tmem[UR11], gdesc[UR12], tmem[UR8], tmem[UR16], idesc[UR17], UPT ;  /* 0x00ff100c0b0079ea */ /* 0x0003e2000b800008 */
        /* <DEDUP_REMOVED lines=8> */
.L_x_10:
[----:B------:R-:W-:Y:S01]  /*6e10*/  UIADD3 UR20, UPT, UPT, UR20, 0x1, URZ ;  /* 0x0000000114147890 */ /* 0x000fe2000fffe0ff */
[----:B------:R-:W-:Y:S01]  /*6e20*/  IMAD.WIDE R50, R176, 0x2, R50 ;  /* 0x00000002b0327825 */ /* 0x000fe200078e0232 */
[----:B------:R-:W-:Y:S02]  /*6e30*/  UIADD3 UR19, UPT, UPT, UR19, -0x1, URZ ;  /* 0xffffffff13137890 */ /* 0x000fe4000fffe0ff */
[----:B------:R-:W-:Y:S01]  /*6e40*/  UISETP.GT.AND UP1, UPT, UR20, 0x1, UPT ;  /* 0x000000011400788c */ /* 0x000fe2000bf24270 */
[----:B------:R-:W-:-:S03]  /*6e50*/  VIADD R40, R40, 0xffffffc0 ;  /* 0xffffffc028287836 */ /* 0x000fc60000000000 */
[----:B-1----:R-:W-:Y:S02]  /*6e60*/  USEL UR4, URZ, 0x1, !UP1 ;  /* 0x00000001ff047887 */ /* 0x002fe4000c800000 */
[----:B------:R-:W-:Y:S02]  /*6e70*/  USEL UR20, UR20, URZ, !UP1 ;  /* 0x000000ff14147287 */ /* 0x000fe4000c800000 */
[----:B------:R-:W-:Y:S02]  /*6e80*/  UISETP.NE.U32.AND UP1, UPT, UR19, URZ, UPT ;  /* 0x000000ff1300728c */ /* 0x000fe4000bf25070 */
[----:B------:R-:W-:-:S03]  /*6e90*/  ULOP3.LUT UR7, UR5, UR4, URZ, 0x3c, !UPT ;  /* 0x0000000405077292 */ /* 0x000fc6000f8e3cff */
[----:B------:R-:W-:-:S04]  /*6ea0*/  UMOV UR4, UR5 ;  /* 0x0000000500047c82 */ /* 0x000fc80008000000 */
[----:B------:R-:W-:Y:S01]  /*6eb0*/  UMOV UR5, UR7 ;  /* 0x0000000700057c82 */ /* 0x000fe20008000000 */
[----:B------:R-:W-:Y:S05]  /*6ec0*/  BRA.U UP1, `(.L_x_11) ;  /* 0xffffffe101947547 */ /* 0x000fea000b83ffff */
.L_x_8:
[----:B------:R-:W1:Y:S01]  /*6ed0*/  LDCU UR5, c[0x0][0x3a0] ;  /* 0x00007400ff0577ac */ /* 0x000e620008000800 */
[----:B------:R-:W2:Y:S01]  /*6ee0*/  LDCU UR7, c[0x0][0x3b4] ;  /* 0x00007680ff0777ac */ /* 0x000ea20008000800 */
[----:B------:R-:W3:Y:S01]  /*6ef0*/  LDCU.128 UR12, c[0x0][0x390] ;  /* 0x00007200ff0c77ac */ /* 0x000ee20008000c00 */
[----:B-1----:R-:W-:-:S04]  /*6f00*/  UIADD3 UR5, UPT, UPT, UR5, 0x3f, URZ ;  /* 0x0000003f05057890 */ /* 0x002fc8000fffe0ff */
[----:B------:R-:W-:-:S09]  /*6f10*/  UISETP.GE.AND UP1, UPT, UR5, 0x40, UPT ;  /* 0x000000400500788c */ /* 0x000fd2000bf26270 */
[----:B--23--:R-:W-:Y:S05]  /*6f20*/  BRA.U !UP1, `(.L_x_12) ;  /* 0x0000000109107547 */ /* 0x00cfea000b800000 */
[----:B------:R-:W-:-:S06]  /*6f30*/  USHF.L.U32 UR4, UR4, 0x1f, URZ ;  /* 0x0000001f04047899 */ /* 0x000fcc00080006ff */
[----:B------:R-:W-:-:S04]  /*6f40*/  IMAD.U32 R3, RZ, RZ, UR4 ;  /* 0x00000004ff037e24 */ /* 0x000fc8000f8e00ff */
[----:B------:R-:W1:Y:S02]  /*6f50*/  SYNCS.PHASECHK.TRANS64.TRYWAIT P0, [UR6], R3 ;  /* 0x00000003ff0075a7 */ /* 0x000e640008001106 */
[----:B-1----:R-:W-:Y:S05]  /*6f60*/  @!P0 BRA `(.L_x_13) ;  /* 0x0000000800ac8947 */ /* 0x002fea0003800000 */
.L_x_12:
[----:B------:R-:W-:Y:S01]  /*6f70*/  BAR.SYNC.DEFER_BLOCKING 0x0 ;  /* 0x0000000000007b1d */ /* 0x000fe20000010000 */
[----:B------:R-:W-:Y:S01]  /*6f80*/  VIADD R3, R0, 0x2 ;  /* 0x0000000200037836 */ /* 0x000fe20000000000 */
[C---:B------:R-:W-:Y:S01]  /*6f90*/  ISETP.GE.AND P0, PT, R2.reuse, UR14, PT ;  /* 0x0000000e02007c0c */ /* 0x040fe2000bf06270 */
[----:B------:R-:W-:Y:S02]  /*6fa0*/  IMAD R2, R2, UR7, RZ ;  /* 0x0000000702027c24 */ /* 0x000fe4000f8e02ff */
[C---:B------:R-:W-:Y:S01]  /*6fb0*/  VIADD R20, R0.reuse, 0x3 ;  /* 0x0000000300147836 */ /* 0x040fe20000000000 */
[----:B------:R-:W1:Y:S01]  /*6fc0*/  LDCU UR4, c[0x0][0x3b8] ;  /* 0x00007700ff0477ac */ /* 0x000e620008000800 */
[----:B------:R-:W-:Y:S01]  /*6fd0*/  ISETP.LT.AND P3, PT, R3, UR15, !P0 ;  /* 0x0000000f03007c0c */ /* 0x000fe2000c761270 */
[----:B------:R-:W-:Y:S01]  /*6fe0*/  VIADD R21, R0, 0x1 ;  /* 0x0000000100157836 */ /* 0x000fe20000000000 */
[----:B------:R-:W-:Y:S01]  /*6ff0*/  LEA R23, P5, R2, UR12, 0x1 ;  /* 0x0000000c02177c11 */ /* 0x000fe2000f8a08ff */
[----:B------:R-:W-:Y:S01]  /*7000*/  VIADD R24, R0, 0x6 ;  /* 0x0000000600187836 */ /* 0x000fe20000000000 */
[----:B------:R-:W-:-:S02]  /*7010*/  ISETP.LT.AND P2, PT, R20, UR15, !P0 ;  /* 0x0000000f14007c0c */ /* 0x000fc4000c741270 */
[----:B------:R-:W-:Y:S02]  /*7020*/  LEA.HI.X.SX32 R25, R2, UR13, 0x1, P5 ;  /* 0x0000000d02197c11 */ /* 0x000fe4000a8f0eff */
[----:B------:R-:W-:Y:S01]  /*7030*/  ISETP.LT.AND P4, PT, R21, UR15, !P0 ;  /* 0x0000000f15007c0c */ /* 0x000fe2000c781270 */
[C---:B------:R-:W-:Y:S01]  /*7040*/  VIADD R21, R0.reuse, 0x5 ;  /* 0x0000000500157836 */ /* 0x040fe20000000000 */
[C---:B------:R-:W-:Y:S01]  /*7050*/  ISETP.LT.AND P6, PT, R0.reuse, UR15, !P0 ;  /* 0x0000000f00007c0c */ /* 0x040fe2000c7c1270 */
[----:B------:R-:W2:Y:S02]  /*7060*/  @!P1 SYNCS.CCTL.IV [UR9+0x1000] ;  /* 0x00100000ff0099b1 */ /* 0x000ea40008000009 */
[----:B--2---:R-:W-:Y:S01]  /*7070*/  BAR.SYNC.DEFER_BLOCKING 0x0 ;  /* 0x0000000000007b1d */ /* 0x004fe20000010000 */
[----:B-1----:R-:W-:-:S04]  /*7080*/  IMAD R3, R0, UR4, RZ ;  /* 0x0000000400037c24 */ /* 0x002fc8000f8e02ff */
[C---:B------:R-:W-:Y:S01]  /*7090*/  VIADD R20, R3.reuse, UR4 ;  /* 0x0000000403147c36 */ /* 0x040fe20008000000 */
[----:B0-----:R-:W0:Y:S01]  /*70a0*/  LDTM.x16 R4, tmem[UR10] ;  /* 0x0000000a000479ee */ /* 0x001e220008240000 */
[----:B------:R-:W1:Y:S01]  /*70b0*/  @!P1 SYNCS.CCTL.IV [UR9+0x1008] ;  /* 0x00100800ff0099b1 */ /* 0x000e620008000009 */
[----:B------:R-:W-:Y:S01]  /*70c0*/  LEA R2, P1, R3, R23, 0x1 ;  /* 0x0000001703027211 */ /* 0x000fe200078208ff */
[----:B------:R-:W-:-:S03]  /*70d0*/  NOP ;  /* 0x0000000000007918 */ /* 0x000fc60000000000 */
[----:B------:R-:W-:Y:S02]  /*70e0*/  LEA.HI.X.SX32 R3, R3, R25, 0x1, P1 ;  /* 0x0000001903037211 */ /* 0x000fe400008f0eff */
[----:B0-----:R-:W-:Y:S01]  /*70f0*/  F2FP.F16.F32.PACK_AB R22, R5, R4 ;  /* 0x000000040516723e */ /* 0x001fe200000000ff */
[----:B------:R-:W-:Y:S01]  /*7100*/  VIADD R5, R0, 0x4 ;  /* 0x0000000400057836 */ /* 0x000fe20000000000 */
[----:B------:R-:W-:Y:S02]  /*7110*/  LEA R4, P5, R20, R23, 0x1 ;  /* 0x0000001714047211 */ /* 0x000fe400078a08ff */
[----:B------:R-:W-:Y:S02]  /*7120*/  PRMT R26, R22, 0x7610, R26 ;  /* 0x00007610161a7816 */ /* 0x000fe4000000001a */
[----:B------:R-:W-:Y:S02]  /*7130*/  ISETP.LT.AND P1, PT, R5, UR15, !P0 ;  /* 0x0000000f05007c0c */ /* 0x000fe4000c721270 */
[C---:B------:R-:W-:Y:S01]  /*7140*/  LEA.HI.X.SX32 R5, R20.reuse, R25, 0x1, P5 ;  /* 0x0000001914057211 */ /* 0x040fe200028f0eff */
[----:B------:R0:W-:Y:S01]  /*7150*/  @P6 STG.E.U16 desc[UR22][R2.64], R26 ;  /* 0x0000001a02006986 */ /* 0x0001e2000c101516 */
[----:B------:R-:W-:Y:S01]  /*7160*/  ISETP.LT.AND P5, PT, R21, UR15, !P0 ;  /* 0x0000000f15007c0c */ /* 0x000fe2000c7a1270 */
[----:B------:R-:W-:Y:S01]  /*7170*/  VIADD R21, R20, UR4 ;  /* 0x0000000414157c36 */ /* 0x000fe20008000000 */
[----:B------:R-:W-:-:S02]  /*7180*/  PRMT R27, R22, 0x7632, R27 ;  /* 0x00007632161b7816 */ /* 0x000fc4000000001b */
[----:B------:R-:W-:Y:S01]  /*7190*/  F2FP.F16.F32.PACK_AB R9, R9, R8 ;  /* 0x000000080909723e */ /* 0x000fe200000000ff */
[----:B------:R-:W-:Y:S01]  /*71a0*/  VIADD R22, R21, UR4 ;  /* 0x0000000415167c36 */ /* 0x000fe20008000000 */
[----:B------:R-:W-:Y:S01]  /*71b0*/  F2FP.F16.F32.PACK_AB R10, R11, R10 ;  /* 0x0000000a0b0a723e */ /* 0x000fe200000000ff */
[----:B------:R2:W-:Y:S01]  /*71c0*/  @P4 STG.E.U16 desc[UR22][R4.64], R27 ;  /* 0x0000001b04004986 */ /* 0x0005e2000c101516 */
[-C--:B------:R-:W-:Y:S01]  /*71d0*/  LEA R20, P4, R21, R23.reuse, 0x1 ;  /* 0x0000001715147211 */ /* 0x080fe200078808ff */
[C---:B------:R-:W-:Y:S01]  /*71e0*/  VIADD R8, R0.reuse, 0x9 ;  /* 0x0000000900087836 */ /* 0x040fe20000000000 */
[----:B------:R-:W-:Y:S01]  /*71f0*/  F2FP.F16.F32.PACK_AB R12, R13, R12 ;  /* 0x0000000c0d0c723e */ /* 0x000fe200000000ff */
[----:B------:R-:W-:Y:S01]  /*7200*/  VIADD R11, R0, 0xc ;  /* 0x0000000c000b7836 */ /* 0x000fe20000000000 */
[----:B0-----:R-:W-:Y:S02]  /*7210*/  F2FP.F16.F32.PACK_AB R3, R7, R6 ;  /* 0x000000060703723e */ /* 0x001fe400000000ff */
[----:B------:R-:W-:-:S02]  /*7220*/  LEA R6, P6, R22, R23, 0x1 ;  /* 0x0000001716067211 */ /* 0x000fc400078c08ff */
[-C--:B------:R-:W-:Y:S02]  /*7230*/  LEA.HI.X.SX32 R21, R21, R25.reuse, 0x1, P4 ;  /* 0x0000001915157211 */ /* 0x080fe400020f0eff */
[C---:B------:R-:W-:Y:S01]  /*7240*/  LEA.HI.X.SX32 R7, R22.reuse, R25, 0x1, P6 ;  /* 0x0000001916077211 */ /* 0x040fe200030f0eff */
[----:B------:R-:W-:Y:S01]  /*7250*/  VIADD R22, R22, UR4 ;  /* 0x0000000416167c36 */ /* 0x000fe20008000000 */
[----:B------:R-:W-:Y:S01]  /*7260*/  PRMT R26, R3, 0x7632, R26 ;  /* 0x00007632031a7816 */ /* 0x000fe2000000001a */
[----:B------:R0:W-:Y:S01]  /*7270*/  @P3 STG.E.U16 desc[UR22][R20.64], R3 ;  /* 0x0000000314003986 */ /* 0x0001e2000c101516 */
[----:B--2---:R-:W-:Y:S01]  /*7280*/  VIADD R4, R0, 0x8 ;  /* 0x0000000800047836 */ /* 0x004fe20000000000 */
[----:B------:R-:W-:Y:S01]  /*7290*/  ISETP.LT.AND P4, PT, R24, UR15, !P0 ;  /* 0x0000000f18007c0c */ /* 0x000fe2000c781270 */
[C---:B------:R-:W-:Y:S01]  /*72a0*/  VIADD R5, R22.reuse, UR4 ;  /* 0x0000000416057c36 */ /* 0x040fe20008000000 */
[----:B------:R2:W-:Y:S01]  /*72b0*/  @P2 STG.E.U16 desc[UR22][R6.64], R26 ;  /* 0x0000001a06002986 */ /* 0x0005e2000c101516 */
[----:B------:R-:W-:Y:S01]  /*72c0*/  LEA R2, P2, R22, R23, 0x1 ;  /* 0x0000001716027211 */ /* 0x000fe200078408ff */
[----:B------:R-:W-:Y:S01]  /*72d0*/  VIADD R24, R0, 0x7 ;  /* 0x0000000700187836 */ /* 0x000fe20000000000 */
[----:B------:R-:W-:-:S02]  /*72e0*/  F2FP.F16.F32.PACK_AB R14, R15, R14 ;  /* 0x0000000e0f0e723e */ /* 0x000fc400000000ff */
[----:B------:R-:W-:Y:S02]  /*72f0*/  F2FP.F16.F32.PACK_AB R16, R17, R16 ;  /* 0x000000101110723e */ /* 0x000fe400000000ff */
[----:B------:R-:W-:Y:S02]  /*7300*/  ISETP.LT.AND P3, PT, R24, UR15, !P0 ;  /* 0x0000000f18007c0c */ /* 0x000fe4000c761270 */
[----:B0-----:R-:W-:Y:S02]  /*7310*/  LEA.HI.X.SX32 R3, R22, R25, 0x1, P2 ;  /* 0x0000001916037211 */ /* 0x001fe400010f0eff */
[----:B------:R-:W-:Y:S02]  /*7320*/  ISETP.LT.AND P2, PT, R4, UR15, !P0 ;  /* 0x0000000f04007c0c */ /* 0x000fe4000c741270 */
[----:B--2---:R-:W-:Y:S02]  /*7330*/  PRMT R7, R9, 0x7610, R7 ;  /* 0x0000761009077816 */ /* 0x004fe40000000007 */
[----:B------:R-:W-:-:S02]  /*7340*/  LEA R4, P6, R5, R23, 0x1 ;  /* 0x0000001705047211 */ /* 0x000fc400078c08ff */
[----:B------:R-:W-:Y:S01]  /*7350*/  PRMT R20, R9, 0x7632, R20 ;  /* 0x0000763209147816 */ /* 0x000fe20000000014 */
[----:B------:R0:W-:Y:S01]  /*7360*/  @P1 STG.E.U16 desc[UR22][R2.64], R7 ;  /* 0x0000000702001986 */ /* 0x0001e2000c101516 */
[----:B------:R-:W-:Y:S01]  /*7370*/  ISETP.LT.AND P1, PT, R8, UR15, !P0 ;  /* 0x0000000f08007c0c */ /* 0x000fe2000c721270 */
[C---:B------:R-:W-:Y:S01]  /*7380*/  VIADD R8, R5.reuse, UR4 ;  /* 0x0000000405087c36 */ /* 0x040fe20008000000 */
[----:B------:R-:W-:Y:S01]  /*7390*/  LEA.HI.X.SX32 R5, R5, R25, 0x1, P6 ;  /* 0x0000001905057211 */ /* 0x000fe200030f0eff */
[----:B------:R-:W-:Y:S01]  /*73a0*/  VIADD R9, R0, 0xa ;  /* 0x0000000a00097836 */ /* 0x000fe20000000000 */
[----:B------:R-:W-:Y:S02]  /*73b0*/  F2FP.F16.F32.PACK_AB R18, R19, R18 ;  /* 0x000000121312723e */ /* 0x000fe400000000ff */
[----:B------:R-:W-:Y:S01]  /*73c0*/  LEA R6, P6, R8, R23, 0x1 ;  /* 0x0000001708067211 */ /* 0x000fe200078c08ff */
[----:B------:R2:W-:Y:S01]  /*73d0*/  @P5 STG.E.U16 desc[UR22][R4.64], R20 ;  /* 0x0000001404005986 */ /* 0x0005e2000c101516 */
[----:B------:R-:W-:-:S02]  /*73e0*/  ISETP.LT.AND P5, PT, R9, UR15, !P0 ;  /* 0x0000000f09007c0c */ /* 0x000fc4000c7a1270 */
[C---:B0-----:R-:W-:Y:S01]  /*73f0*/  LEA.HI.X.SX32 R7, R8.reuse, R25, 0x1, P6 ;  /* 0x0000001908077211 */ /* 0x041fe200030f0eff */
[----:B------:R-:W-:Y:S02]  /*7400*/  VIADD R8, R8, UR4 ;  /* 0x0000000408087c36 */ /* 0x000fe40008000000 */
[----:B------:R-:W-:Y:S02]  /*7410*/  VIADD R3, R0, 0xb ;  /* 0x0000000b00037836 */ /* 0x000fe40000000000 */
[C---:B------:R-:W-:Y:S01]  /*7420*/  VIADD R9, R8.reuse, UR4 ;  /* 0x0000000408097c36 */ /* 0x040fe20008000000 */
[----:B------:R-:W-:Y:S01]  /*7430*/  LEA R2, P6, R8, R23, 0x1 ;  /* 0x0000001708027211 */ /* 0x000fe200078c08ff */
[----:B------:R0:W-:Y:S01]  /*7440*/  @P4 STG.E.U16 desc[UR22][R6.64], R10 ;  /* 0x0000000a06004986 */ /* 0x0001e2000c101516 */
[----:B------:R-:W-:Y:S01]  /*7450*/  ISETP.LT.AND P4, PT, R3, UR15, !P0 ;  /* 0x0000000f03007c0c */ /* 0x000fe2000c781270 */
[----:B--2---:R-:W-:Y:S01]  /*7460*/  VIADD R20, R0, 0xe ;  /* 0x0000000e00147836 */ /* 0x004fe20000000000 */
[----:B------:R-:W-:Y:S01]  /*7470*/  LEA.HI.X.SX32 R3, R8, R25, 0x1, P6 ;  /* 0x0000001908037211 */ /* 0x000fe200030f0eff */
[C---:B------:R-:W-:Y:S01]  /*7480*/  VIADD R8, R9.reuse, UR4 ;  /* 0x0000000409087c36 */ /* 0x040fe20008000000 */
[----:B------:R-:W-:-:S04]  /*7490*/  LEA R4, P6, R9, R23, 0x1 ;  /* 0x0000001709047211 */ /* 0x000fc800078c08ff */
[----:B------:R-:W-:Y:S01]  /*74a0*/  LEA.HI.X.SX32 R5, R9, R25, 0x1, P6 ;  /* 0x0000001909057211 */ /* 0x000fe200030f0eff */
[----:B------:R-:W-:Y:S01]  /*74b0*/  VIADD R9, R8, UR4 ;  /* 0x0000000408097c36 */ /* 0x000fe20008000000 */
[----:B0-----:R-:W-:Y:S02]  /*74c0*/  PRMT R7, R10, 0x7632, R7 ;  /* 0x000076320a077816 */ /* 0x001fe40000000007 */
[----:B------:R-:W-:Y:S01]  /*74d0*/  LEA R6, P6, R8, R23, 0x1 ;  /* 0x0000001708067211 */ /* 0x000fe200078c08ff */
[----:B------:R-:W-:Y:S02]  /*74e0*/  VIADD R10, R9, UR4 ;  /* 0x00000004090a7c36 */ /* 0x000fe40008000000 */
[----:B------:R0:W-:Y:S01]  /*74f0*/  @P3 STG.E.U16 desc[UR22][R2.64], R7 ;  /* 0x0000000702003986 */ /* 0x0001e2000c101516 */
[----:B------:R-:W-:Y:S01]  /*7500*/  ISETP.LT.AND P3, PT, R11, UR15, !P0 ;  /* 0x0000000f0b007c0c */ /* 0x000fe2000c761270 */
[----:B------:R-:W-:Y:S02]  /*7510*/  VIADD R11, R0, 0xd ;  /* 0x0000000d000b7836 */ /* 0x000fe40000000000 */
[----:B------:R2:W-:Y:S03]  /*7520*/  @P2 STG.E.U16 desc[UR22][R4.64], R12 ;  /* 0x0000000c04002986 */ /* 0x0005e6000c101516 */
[----:B------:R-:W-:Y:S01]  /*7530*/  ISETP.LT.AND P2, PT, R11, UR15, !P0 ;  /* 0x0000000f0b007c0c */ /* 0x000fe2000c741270 */
[----:B------:R-:W-:Y:S01]  /*7540*/  VIADD R11, R10, UR4 ;  /* 0x000000040a0b7c36 */ /* 0x000fe20008000000 */
[----:B0-----:R-:W-:-:S02]  /*7550*/  LEA.HI.X.SX32 R7, R8, R25, 0x1, P6 ;  /* 0x0000001908077211 */ /* 0x001fc400030f0eff */
[----:B------:R-:W-:Y:S02]  /*7560*/  PRMT R3, R12, 0x7632, R3 ;  /* 0x000076320c037816 */ /* 0x000fe40000000003 */
[----:B------:R-:W-:Y:S01]  /*7570*/  LEA R8, P6, R9, R23, 0x1 ;  /* 0x0000001709087211 */ /* 0x000fe200078c08ff */
[----:B--2---:R-:W-:Y:S02]  /*7580*/  VIADD R12, R11, UR4 ;  /* 0x000000040b0c7c36 */ /* 0x004fe40008000000 */
[----:B------:R0:W-:Y:S01]  /*7590*/  @P1 STG.E.U16 desc[UR22][R6.64], R3 ;  /* 0x0000000306001986 */ /* 0x0001e2000c101516 */
[----:B------:R-:W-:Y:S01]  /*75a0*/  LEA.HI.X.SX32 R9, R9, R25, 0x1, P6 ;  /* 0x0000001909097211 */ /* 0x000fe200030f0eff */
[----:B------:R-:W-:Y:S01]  /*75b0*/  VIADD R13, R12, UR4 ;  /* 0x000000040c0d7c36 */ /* 0x000fe20008000000 */
[-C--:B------:R-:W-:Y:S02]  /*75c0*/  LEA R2, P1, R10, R23.reuse, 0x1 ;  /* 0x000000170a027211 */ /* 0x080fe400078208ff */
[C---:B------:R-:W-:Y:S01]  /*75d0*/  LEA R4, P6, R11.reuse, R23, 0x1 ;  /* 0x000000170b047211 */ /* 0x040fe200078c08ff */
[----:B------:R-:W-:Y:S03]  /*75e0*/  @P5 STG.E.U16 desc[UR22][R8.64], R14 ;  /* 0x0000000e08005986 */ /* 0x000fe6000c101516 */
[----:B------:R-:W-:-:S02]  /*75f0*/  LEA.HI.X.SX32 R5, R11, R25, 0x1, P6 ;  /* 0x000000190b057211 */ /* 0x000fc400030f0eff */
[----:B0-----:R-:W-:Y:S01]  /*7600*/  LEA.HI.X.SX32 R3, R10, R25, 0x1, P1 ;  /* 0x000000190a037211 */ /* 0x001fe200008f0eff */
[----:B------:R-:W-:Y:S01]  /*7610*/  VIADD R7, R0, 0xf ;  /* 0x0000000f00077836 */ /* 0x000fe20000000000 */
[----:B------:R-:W-:Y:S01]  /*7620*/  LEA R10, P6, R12, R23, 0x1 ;  /* 0x000000170c0a7211 */ /* 0x000fe200078c08ff */
[C---:B------:R-:W-:Y:S01]  /*7630*/  VIADD R0, R13.reuse, UR4 ;  /* 0x000000040d007c36 */ /* 0x040fe20008000000 */
[----:B------:R-:W-:Y:S02]  /*7640*/  ISETP.LT.AND P1, PT, R20, UR15, !P0 ;  /* 0x0000000f14007c0c */ /* 0x000fe4000c721270 */
[----:B------:R-:W-:Y:S02]  /*7650*/  LEA.HI.X.SX32 R11, R12, R25, 0x1, P6 ;  /* 0x000000190c0b7211 */ /* 0x000fe400030f0eff */
[----:B------:R-:W-:Y:S02]  /*7660*/  LEA R6, P6, R13, R23, 0x1 ;  /* 0x000000170d067211 */ /* 0x000fe400078c08ff */
[----:B------:R-:W-:-:S02]  /*7670*/  ISETP.LT.AND P0, PT, R7, UR15, !P0 ;  /* 0x0000000f07007c0c */ /* 0x000fc4000c701270 */
[----:B------:R-:W-:Y:S02]  /*7680*/  LEA.HI.X.SX32 R7, R13, R25, 0x1, P6 ;  /* 0x000000190d077211 */ /* 0x000fe400030f0eff */
[----:B------:R-:W-:-:S04]  /*7690*/  LEA R12, P6, R0, R23, 0x1 ;  /* 0x00000017000c7211 */ /* 0x000fc800078c08ff */
[----:B------:R-:W-:Y:S02]  /*76a0*/  LEA.HI.X.SX32 R13, R0, R25, 0x1, P6 ;  /* 0x00000019000d7211 */ /* 0x000fe400030f0eff */
[----:B------:R-:W-:-:S05]  /*76b0*/  PRMT R0, R14, 0x7632, R0 ;  /* 0x000076320e007816 */ /* 0x000fca0000000000 */
[----:B------:R0:W-:Y:S04]  /*76c0*/  @P4 STG.E.U16 desc[UR22][R2.64], R0 ;  /* 0x0000000002004986 */ /* 0x0001e8000c101516 */
[----:B------:R2:W-:Y:S01]  /*76d0*/  @P3 STG.E.U16 desc[UR22][R4.64], R16 ;  /* 0x0000001004003986 */ /* 0x0005e2000c101516 */
[----:B0-----:R-:W-:Y:S02]  /*76e0*/  PRMT R3, R16, 0x7632, R3 ;  /* 0x0000763210037816 */ /* 0x001fe40000000003 */
[----:B--2---:R-:W-:-:S03]  /*76f0*/  PRMT R5, R18, 0x7632, R5 ;  /* 0x0000763212057816 */ /* 0x004fc60000000005 */
[----:B------:R0:W-:Y:S04]  /*7700*/  @P2 STG.E.U16 desc[UR22][R10.64], R3 ;  /* 0x000000030a002986 */ /* 0x0001e8000c101516 */
[----:B------:R0:W-:Y:S04]  /*7710*/  @P1 STG.E.U16 desc[UR22][R6.64], R18 ;  /* 0x0000001206001986 */ /* 0x0001e8000c101516 */
[----:B------:R0:W-:Y:S01]  /*7720*/  @P0 STG.E.U16 desc[UR22][R12.64], R5 ;  /* 0x000000050c000986 */ /* 0x0001e2000c101516 */
[----:B-1----:R-:W-:Y:S06]  /*7730*/  BAR.SYNC.DEFER_BLOCKING 0x0 ;  /* 0x0000000000007b1d */ /* 0x002fec0000010000 */
[----:B------:R-:W-:Y:S05]  /*7740*/  BRA.U UP0, `(.L_x_14) ;  /* 0x0000000100a07547 */ /* 0x000fea000b800000 */
[----:B------:R-:W1:Y:S01]  /*7750*/  S2UR UR5, SR_CgaCtaId ;  /* 0x00000000000579c3 */ /* 0x000e620000008800 */
[----:B------:R-:W-:Y:S01]  /*7760*/  NOP ;  /* 0x0000000000007918 */ /* 0x000fe20000000000 */
[----:B------:R-:W-:Y:S01]  /*7770*/  UMOV UR4, 0x50 ;  /* 0x0000005000047882 */ /* 0x000fe20000000000 */
[----:B------:R-:W-:Y:S02]  /*7780*/  IMAD.U32 R0, RZ, RZ, UR8 ;  /* 0x00000008ff007e24 */ /* 0x000fe4000f8e00ff */
[----:B0-----:R-:W-:Y:S02]  /*7790*/  IMAD.MOV.U32 R3, RZ, RZ, 0x3 ;  /* 0x00000003ff037424 */ /* 0x001fe400078e00ff */
[----:B------:R-:W-:Y:S01]  /*77a0*/  IMAD.MOV.U32 R7, RZ, RZ, 0x1 ;  /* 0x00000001ff077424 */ /* 0x000fe200078e00ff */
[----:B------:R-:W-:-:S04]  /*77b0*/  LOP3.LUT R0, R0, 0xffff, RZ, 0xc0, !PT ;  /* 0x0000ffff00007812 */ /* 0x000fc800078ec0ff */
[----:B------:R-:W-:-:S05]  /*77c0*/  SHF.R.U32.HI R0, RZ, 0x5, R0 ;  /* 0x00000005ff007819 */ /* 0x000fca0000011600 */
[----:B------:R-:W-:Y:S01]  /*77d0*/  VIADD R2, R0, 0x10 ;  /* 0x0000001000027836 */ /* 0x000fe20000000000 */
[----:B------:R-:W-:Y:S01]  /*77e0*/  SHF.L.U32 R0, R3, R0, RZ ;  /* 0x0000000003007219 */ /* 0x000fe200000006ff */
[----:B-1----:R-:W-:-:S03]  /*77f0*/  ULEA UR6, UR5, UR4, 0x18 ;  /* 0x0000000405067291 */ /* 0x002fc6000f8ec0ff */
[----:B------:R-:W-:-:S04]  /*7800*/  SHF.L.U32 R3, R7, R2, RZ ;  /* 0x0000000207037219 */ /* 0x000fc800000006ff */
[----:B------:R-:W-:Y:S02]  /*7810*/  LOP3.LUT R0, R3, R0, RZ, 0xfc, !PT ;  /* 0x0000000003007212 */ /* 0x000fe400078efcff */
[----:B------:R-:W0:Y:S02]  /*7820*/  LDS R5, [UR6] ;  /* 0x00000006ff057984 */ /* 0x000e240008000800 */
[C---:B------:R-:W-:Y:S02]  /*7830*/  LOP3.LUT R2, R0.reuse, 0xffff, RZ, 0xc0, !PT ;  /* 0x0000ffff00027812 */ /* 0x040fe400078ec0ff */
[----:B0-----:R-:W-:-:S04]  /*7840*/  LOP3.LUT R3, R0, 0xffff, R5, 0x80, !PT ;  /* 0x0000ffff00037812 */ /* 0x001fc800078e8005 */
[----:B------:R-:W-:-:S13]  /*7850*/  ISETP.NE.AND P0, PT, R3, R2, PT ;  /* 0x000000020300720c */ /* 0x000fda0003f05270 */
[----:B------:R-:W-:Y:S05]  /*7860*/  @P0 BRA `(.L_x_15) ;  /* 0x0000000000500947 */ /* 0x000fea0003800000 */
[----:B------:R-:W-:Y:S02]  /*7870*/  SHF.R.U32.HI R5, RZ, 0x10, R5 ;  /* 0x00000010ff057819 */ /* 0x000fe40000011605 */
[----:B------:R-:W-:-:S04]  /*7880*/  SHF.R.U32.HI R2, RZ, 0x10, R0 ;  /* 0x00000010ff027819 */ /* 0x000fc80000011600 */
[----:B------:R-:W-:-:S04]  /*7890*/  LOP3.LUT R5, R5, R2, RZ, 0xc0, !PT ;  /* 0x0000000205057212 */ /* 0x000fc800078ec0ff */
[----:B------:R-:W-:-:S13]  /*78a0*/  ISETP.NE.AND P0, PT, R5, R2, PT ;  /* 0x000000020500720c */ /* 0x000fda0003f05270 */
[----:B------:R-:W-:Y:S05]  /*78b0*/  @P0 BRA `(.L_x_16) ;  /* 0x0000000000300947 */ /* 0x000fea0003800000 */
[----:B------:R-:W-:Y:S01]  /*78c0*/  R2UR UR4, R0 ;  /* 0x00000000000472ca */ /* 0x000fe200000e0000 */
[----:B------:R-:W-:Y:S01]  /*78d0*/  VOTEU.ANY UR5, UPT, PT ;  /* 0x0000000000057886 */ /* 0x000fe200038e0100 */
[----:B------:R-:W0:Y:S01]  /*78e0*/  S2R R0, SR_LANEID ;  /* 0x0000000000007919 */ /* 0x000e220000000000 */
[----:B------:R-:W-:-:S10]  /*78f0*/  UFLO.U32 UR5, UR5 ;  /* 0x00000005000572bd */ /* 0x000fd400080e0000 */
[----:B------:R-:W-:-:S06]  /*7900*/  ULOP3.LUT UR4, URZ, UR4, URZ, 0x33, !UPT ;  /* 0x00000004ff047292 */ /* 0x000fcc000f8e33ff */
[----:B------:R-:W-:-:S04]  /*7910*/  IMAD.U32 R2, RZ, RZ, UR4 ;  /* 0x00000004ff027e24 */ /* 0x000fc8000f8e00ff */
[----:B------:R-:W1:Y:S02]  /*7920*/  REDUX UR7, R2 ;  /* 0x00000000020773c4 */ /* 0x000e640000000000 */
[----:B------:R2:W-:Y:S01]  /*7930*/  UTCATOMSWS.AND URZ, UR4 ;  /* 0x0000000400ff79e3 */ /* 0x0005e20008000000 */
[----:B0-----:R-:W-:Y:S01]  /*7940*/  ISETP.EQ.U32.AND P0, PT, R0, UR5, PT ;  /* 0x0000000500007c0c */ /* 0x001fe2000bf02070 */
[----:B-1----:R-:W-:-:S12]  /*7950*/  IMAD.U32 R0, RZ, RZ, UR7 ;  /* 0x00000007ff007e24 */ /* 0x002fd8000f8e00ff */
[----:B------:R2:W-:Y:S01]  /*7960*/  @P0 ATOMS.AND RZ, [UR6], R0 ;  /* 0x00000000ffff098c */ /* 0x0005e2000a800006 */
[----:B------:R-:W-:Y:S05]  /*7970*/  BRA `(.L_x_14) ;  /* 0x0000000000147947 */ /* 0x000fea0003800000 */
.L_x_16:
[----:B------:R-:W-:-:S07]  /*7980*/  MOV R2, 0x79a0 ;  /* 0x000079a000027802 */ /* 0x000fce0000000f00 */
[----:B------:R-:W-:Y:S05]  /*7990*/  CALL.REL.NOINC `($__internal_0_$__cuda_sm10x_tcgen05_guardrail_trap_col_being_dealloced_not_returned_by_alloc) ;  /* 0x00000000002c7944 */ /* 0x000fea0003c00000 */
[----:B------:R-:W-:Y:S05]  /*79a0*/  BRA `(.L_x_14) ;  /* 0x0000000000087947 */ /* 0x000fea0003800000 */
.L_x_15:
[----:B------:R-:W-:-:S07]  /*79b0*/  MOV R2, 0x79d0 ;  /* 0x000079d000027802 */ /* 0x000fce0000000f00 */
[----:B------:R-:W-:Y:S05]  /*79c0*/  CALL.REL.NOINC `($__internal_2_$__cuda_sm10x_tcgen05_guardrail_trap_unallocated_columns_being_dealloced) ;  /* 0x0000000000387944 */ /* 0x000fea0003c00000 */
.L_x_14:
[----:B------:R-:W-:Y:S01]  /*79d0*/  NOP ;  /* 0x0000000000007918 */ /* 0x000fe20000000000 */
[----:B--2---:R-:W-:Y:S05]  /*79e0*/  EXIT ;  /* 0x000000000000794d */ /* 0x004fea0003800000 */
.L_x_9:
[----:B------:R-:W0:Y:S02]  /*79f0*/  SYNCS.PHASECHK.TRANS64.TRYWAIT P2, [UR6], R8 ;  /* 0x00000008ff0075a7 */ /* 0x000e240008041106 */
[----:B0-----:R-:W-:Y:S05]  /*7a00*/  @!P2 BRA `(.L_x_9) ;  /* 0xfffffffc00f8a947 */ /* 0x001fea000383ffff */
[----:B------:R-:W-:Y:S05]  /*7a10*/  BRA `(.L_x_17) ;  /* 0xffffffec00847947 */ /* 0x000fea000383ffff */
.L_x_13:
[----:B------:R-:W1:Y:S02]  /*7a20*/  SYNCS.PHASECHK.TRANS64.TRYWAIT P0, [UR6], R3 ;  /* 0x00000003ff0075a7 */ /* 0x000e640008001106 */
[----:B-1----:R-:W-:Y:S05]  /*7a30*/  @!P0 BRA `(.L_x_13) ;  /* 0xfffffffc00f88947 */ /* 0x002fea000383ffff */
[----:B------:R-:W-:Y:S05]  /*7a40*/  BRA `(.L_x_12) ;  /* 0xfffffff400487947 */ /* 0x000fea000383ffff */
        .weak           $__internal_0_$__cuda_sm10x_tcgen05_guardrail_trap_col_being_dealloced_not_returned_by_alloc
        .type           $__internal_0_$__cuda_sm10x_tcgen05_guardrail_trap_col_being_dealloced_not_returned_by_alloc,@function
        .size           $__internal_0_$__cuda_sm10x_tcgen05_guardrail_trap_col_being_dealloced_not_returned_by_alloc,($__internal_1_$__cuda_sm10x_tcgen05_guardrail_trap_phase_invalid_during_alloc - $__internal_0_$__cuda_sm10x_tcgen05_guardrail_trap_col_being_dealloced_not_returned_by_alloc)
$__internal_0_$__cuda_sm10x_tcgen05_guardrail_trap_col_being_dealloced_not_returned_by_alloc:
[----:B------:R-:W-:Y:S05]  /*7a50*/  BPT.TRAP 0x1 ;  /* 0x000000040000795c */ /* 0x000fea0000300000 */
[----:B------:R-:W-:-:S04]  /*7a60*/  IMAD.MOV.U32 R3, RZ, RZ, 0x0 ;  /* 0x00000000ff037424 */ /* 0x000fc800078e00ff */
[----:B------:R-:W-:Y:S05]  /*7a70*/  RET.REL.NODEC R2 `(matmul_kernel) ;  /* 0xffffff8402607950 */ /* 0x000fea0003c3ffff */
        .weak           $__internal_1_$__cuda_sm10x_tcgen05_guardrail_trap_phase_invalid_during_alloc
        .type           $__internal_1_$__cuda_sm10x_tcgen05_guardrail_trap_phase_invalid_during_alloc,@function
        .size           $__internal_1_$__cuda_sm10x_tcgen05_guardrail_trap_phase_invalid_during_alloc,($__internal_2_$__cuda_sm10x_tcgen05_guardrail_trap_unallocated_columns_being_dealloced - $__internal_1_$__cuda_sm10x_tcgen05_guardrail_trap_phase_invalid_during_alloc)
$__internal_1_$__cuda_sm10x_tcgen05_guardrail_trap_phase_invalid_during_alloc:
[----:B------:R-:W-:Y:S05]  /*7a80*/  BPT.TRAP 0x1 ;  /* 0x000000040000795c */ /* 0x000fea0000300000 */
[----:B------:R-:W-:-:S04]  /*7a90*/  IMAD.MOV.U32 R3, RZ, RZ, 0x0 ;  /* 0x00000000ff037424 */ /* 0x000fc800078e00ff */
[----:B------:R-:W-:Y:S05]  /*7aa0*/  RET.REL.NODEC R2 `(matmul_kernel) ;  /* 0xffffff8402547950 */ /* 0x000fea0003c3ffff */
        .weak           $__internal_2_$__cuda_sm10x_tcgen05_guardrail_trap_unallocated_columns_being_dealloced
        .type           $__internal_2_$__cuda_sm10x_tcgen05_guardrail_trap_unallocated_columns_being_dealloced,@function
        .size           $__internal_2_$__cuda_sm10x_tcgen05_guardrail_trap_unallocated_columns_being_dealloced,(.L_x_21 - $__internal_2_$__cuda_sm10x_tcgen05_guardrail_trap_unallocated_columns_being_dealloced)
$__internal_2_$__cuda_sm10x_tcgen05_guardrail_trap_unallocated_columns_being_dealloced:
[----:B------:R-:W-:Y:S05]  /*7ab0*/  BPT.TRAP 0x1 ;  /* 0x000000040000795c */ /* 0x000fea0000300000 */
[----:B------:R-:W-:-:S04]  /*7ac0*/  IMAD.MOV.U32 R3, RZ, RZ, 0x0 ;  /* 0x00000000ff037424 */ /* 0x000fc800078e00ff */
[----:B------:R-:W-:Y:S05]  /*7ad0*/  RET.REL.NODEC R2 `(matmul_kernel) ;  /* 0xffffff8402487950 */ /* 0x000fea0003c3ffff */
.L_x_18:
[----:B------:R-:W-:-:S00]  /*7ae0*/  BRA `(.L_x_18) ;  /* 0xfffffffc00fc7947 */ /* 0x000fc0000383ffff */
[----:B------:R-:W-:-:S00]  /*7af0*/  NOP ;  /* 0x0000000000007918 */ /* 0x000fc00000000000 */
        /* <DEDUP_REMOVED lines=8> */
.L_x_21:


//--------------------- .nv.shared.matmul_kernel  --------------------------
	.section	.nv.shared.matmul_kernel,"aw",@nobits
	.sectionflags	@""
	.align	16
	.zero		1024


//--------------------- .nv.shared.reserved.0     --------------------------
	.section	.nv.shared.reserved.0,"aw",@nobits
	.align	8
	.weak		__nv_reservedSMEM_offset_0_alias
	.size		__nv_reservedSMEM_offset_0_alias, 0, 64
	.other		__nv_reservedSMEM_offset_0_alias,@"STO_CUDA_RESERVED_SHARED STV_DEFAULT"
__nv_reservedSMEM_offset_0_alias:
	.zero		0
.nv.shared.reserved.0:
	.zero		64
	.weak		__nv_reservedSMEM_allocation_phase
	.type		__nv_reservedSMEM_allocation_phase,@object
	.size		__nv_reservedSMEM_allocation_phase,(.L_0 - __nv_reservedSMEM_allocation_phase)
__nv_reservedSMEM_allocation_phase:
	.zero		1
.L_0:
	.zero		7
	.weak		__nv_reservedSMEM_devtool_atexit_pc
	.type		__nv_reservedSMEM_devtool_atexit_pc,@object
	.size		__nv_reservedSMEM_devtool_atexit_pc,(__nv_reservedSMEM_allocation_mask - __nv_reservedSMEM_devtool_atexit_pc)
__nv_reservedSMEM_devtool_atexit_pc:
	.zero		8
	.weak		__nv_reservedSMEM_allocation_mask
	.type		__nv_reservedSMEM_allocation_mask,@object
	.size		__nv_reservedSMEM_allocation_mask,(.L_2 - __nv_reservedSMEM_allocation_mask)
__nv_reservedSMEM_allocation_mask:
	.zero		4
.L_2:


//--------------------- .nv.constant0.matmul_kernel --------------------------
	.section	.nv.constant0.matmul_kernel,"a",@progbits
	.sectionflags	@""
	.align	4
.nv.constant0.matmul_kernel:
	.zero		976


//--------------------- SYMBOLS --------------------------

	.type		.nv.reservedSmem.offset0,@object
	.size		.nv.reservedSmem.offset0,0x4
	.type		.nv.reservedSmem.cap,@object
	.size		.nv.reservedSmem.cap,0x4
